//
// Generated by NVIDIA NVVM Compiler
//
// Compiler Build ID: CL-36424714
// Cuda compilation tools, release 13.0, V13.0.88
// Based on NVVM 20.0.0
//

.version 9.0
.target sm_100
.address_size 64

	// .globl	_Z6filterPiS_iiiiPc
.extern .func  (.param .b32 func_retval0) vprintf
(
	.param .b64 vprintf_param_0,
	.param .b64 vprintf_param_1
)
;
.global .align 1 .b8 $str[25] = {82, 77, 83, 68, 32, 61, 32, 37, 46, 49, 102, 44, 32, 84, 72, 49, 32, 61, 32, 37, 46, 49, 102, 10};

.visible .entry _Z6filterPiS_iiiiPc(
	.param .u64 .ptr .align 1 _Z6filterPiS_iiiiPc_param_0,
	.param .u64 .ptr .align 1 _Z6filterPiS_iiiiPc_param_1,
	.param .u32 _Z6filterPiS_iiiiPc_param_2,
	.param .u32 _Z6filterPiS_iiiiPc_param_3,
	.param .u32 _Z6filterPiS_iiiiPc_param_4,
	.param .u32 _Z6filterPiS_iiiiPc_param_5,
	.param .u64 .ptr .align 1 _Z6filterPiS_iiiiPc_param_6
)
{
	.reg .pred 	%p<70>;
	.reg .b16 	%rs<3>;
	.reg .b32 	%r<144>;
	.reg .b32 	%f<132>;
	.reg .b64 	%rd<28>;

	ld.param.u64 	%rd13, [_Z6filterPiS_iiiiPc_param_0];
	ld.param.u64 	%rd11, [_Z6filterPiS_iiiiPc_param_1];
	ld.param.u32 	%r49, [_Z6filterPiS_iiiiPc_param_3];
	ld.param.u32 	%r47, [_Z6filterPiS_iiiiPc_param_4];
	cvta.to.global.u64 	%rd1, %rd13;
	mov.u32 	%r50, %ctaid.y;
	mov.u32 	%r51, %ntid.y;
	mov.u32 	%r52, %tid.y;
	mad.lo.s32 	%r53, %r50, %r51, %r52;
	mov.u32 	%r54, %ctaid.x;
	mov.u32 	%r55, %ntid.x;
	mov.u32 	%r56, %tid.x;
	mad.lo.s32 	%r2, %r54, %r55, %r56;
	setp.ge.s32 	%p8, %r2, %r47;
	setp.ge.s32 	%p9, %r53, %r49;
	or.pred  	%p10, %p8, %p9;
	@%p10 bra 	$L__BB0_60;
	cvta.to.global.u64 	%rd14, %rd11;
	mov.u32 	%r3, %ctaid.z;
	mul.wide.u32 	%rd15, %r3, 4;
	add.s64 	%rd2, %rd14, %rd15;
	ld.global.u32 	%r4, [%rd2];
	ld.global.u32 	%r5, [%rd2+12];
	setp.gt.s32 	%p11, %r5, %r4;
	@%p11 bra 	$L__BB0_3;
	ld.global.u32 	%r143, [%rd2+36];
	ld.global.u32 	%r142, [%rd2+24];
	mov.f32 	%f130, 0f00000000;
	bra.uni 	$L__BB0_56;
$L__BB0_3:
	ld.global.u32 	%r142, [%rd2+24];
	add.s32 	%r9, %r142, %r2;
	ld.global.u32 	%r143, [%rd2+36];
	add.s32 	%r57, %r9, 1;
	add.s32 	%r58, %r143, %r2;
	max.s32 	%r59, %r57, %r58;
	sub.s32 	%r60, %r59, %r9;
	and.b32  	%r11, %r60, 3;
	sub.s32 	%r12, %r9, %r59;
	and.b32  	%r13, %r60, 1;
	sub.s32 	%r61, %r49, %r9;
	add.s32 	%r62, %r61, -3;
	mul.lo.s32 	%r63, %r47, %r62;
	mul.lo.s32 	%r14, %r63, 3;
	add.s32 	%r64, %r61, -4;
	mul.lo.s32 	%r65, %r47, %r64;
	mul.lo.s32 	%r15, %r65, 3;
	and.b32  	%r66, %r60, -4;
	neg.s32 	%r16, %r66;
	add.s32 	%r133, %r4, %r53;
	mov.f32 	%f130, 0f00000000;
$L__BB0_4:
	setp.ge.s32 	%p12, %r142, %r143;
	@%p12 bra 	$L__BB0_55;
	setp.gt.u32 	%p13, %r12, -4;
	mov.u32 	%r141, %r9;
	@%p13 bra 	$L__BB0_32;
	mul.lo.s32 	%r67, %r133, 3;
	add.s32 	%r138, %r14, %r67;
	add.s32 	%r137, %r15, %r67;
	add.s32 	%r69, %r61, -2;
	mul.lo.s32 	%r70, %r47, %r69;
	mad.lo.s32 	%r136, %r70, 3, %r67;
	not.b32 	%r71, %r9;
	add.s32 	%r72, %r71, %r49;
	mul.lo.s32 	%r73, %r47, %r72;
	mad.lo.s32 	%r135, %r73, 3, %r67;
	mov.u32 	%r134, %r16;
	mov.u32 	%r139, %r9;
$L__BB0_7:
	.pragma "nounroll";
	setp.lt.s32 	%p14, %r133, %r47;
	or.b32  	%r74, %r139, %r133;
	setp.gt.s32 	%p15, %r74, -1;
	setp.lt.s32 	%p16, %r139, %r49;
	and.pred  	%p17, %p16, %p14;
	and.pred  	%p1, %p17, %p15;
	mul.wide.s32 	%rd16, %r135, 4;
	add.s64 	%rd3, %rd1, %rd16;
	mov.f32 	%f105, 0f437F0000;
	not.pred 	%p18, %p1;
	@%p18 bra 	$L__BB0_9;
	ld.global.u32 	%r75, [%rd3];
	cvt.rn.f32.s32 	%f105, %r75;
$L__BB0_9:
	add.f32 	%f5, %f130, %f105;
	mov.f32 	%f106, 0f437F0000;
	@%p18 bra 	$L__BB0_11;
	ld.global.u32 	%r76, [%rd3+4];
	cvt.rn.f32.s32 	%f106, %r76;
$L__BB0_11:
	add.f32 	%f8, %f5, %f106;
	mov.f32 	%f107, 0f437F0000;
	@%p18 bra 	$L__BB0_13;
	ld.global.u32 	%r77, [%rd3+8];
	cvt.rn.f32.s32 	%f107, %r77;
$L__BB0_13:
	add.f32 	%f11, %f8, %f107;
	add.s32 	%r29, %r139, 1;
	or.b32  	%r78, %r29, %r133;
	setp.gt.s32 	%p22, %r78, -1;
	setp.lt.s32 	%p23, %r29, %r49;
	and.pred  	%p24, %p23, %p14;
	and.pred  	%p2, %p24, %p22;
	mul.wide.s32 	%rd17, %r136, 4;
	add.s64 	%rd4, %rd1, %rd17;
	mov.f32 	%f108, 0f437F0000;
	not.pred 	%p25, %p2;
	@%p25 bra 	$L__BB0_15;
	ld.global.u32 	%r79, [%rd4];
	cvt.rn.f32.s32 	%f108, %r79;
$L__BB0_15:
	add.f32 	%f14, %f11, %f108;
	mov.f32 	%f109, 0f437F0000;
	@%p25 bra 	$L__BB0_17;
	ld.global.u32 	%r80, [%rd4+4];
	cvt.rn.f32.s32 	%f109, %r80;
$L__BB0_17:
	add.f32 	%f17, %f14, %f109;
	mov.f32 	%f110, 0f437F0000;
	@%p25 bra 	$L__BB0_19;
	ld.global.u32 	%r81, [%rd4+8];
	cvt.rn.f32.s32 	%f110, %r81;
$L__BB0_19:
	add.f32 	%f20, %f17, %f110;
	add.s32 	%r30, %r29, 1;
	or.b32  	%r82, %r30, %r133;
	setp.gt.s32 	%p29, %r82, -1;
	setp.lt.s32 	%p30, %r30, %r49;
	and.pred  	%p31, %p30, %p14;
	and.pred  	%p3, %p31, %p29;
	mul.wide.s32 	%rd18, %r138, 4;
	add.s64 	%rd5, %rd1, %rd18;
	mov.f32 	%f111, 0f437F0000;
	not.pred 	%p32, %p3;
	@%p32 bra 	$L__BB0_21;
	ld.global.u32 	%r83, [%rd5];
	cvt.rn.f32.s32 	%f111, %r83;
$L__BB0_21:
	add.f32 	%f23, %f20, %f111;
	mov.f32 	%f112, 0f437F0000;
	@%p32 bra 	$L__BB0_23;
	ld.global.u32 	%r84, [%rd5+4];
	cvt.rn.f32.s32 	%f112, %r84;
$L__BB0_23:
	add.f32 	%f26, %f23, %f112;
	mov.f32 	%f113, 0f437F0000;
	@%p32 bra 	$L__BB0_25;
	ld.global.u32 	%r85, [%rd5+8];
	cvt.rn.f32.s32 	%f113, %r85;
$L__BB0_25:
	add.f32 	%f29, %f26, %f113;
	add.s32 	%r31, %r30, 1;
	or.b32  	%r86, %r31, %r133;
	setp.gt.s32 	%p36, %r86, -1;
	setp.lt.s32 	%p37, %r31, %r49;
	and.pred  	%p38, %p37, %p14;
	and.pred  	%p4, %p38, %p36;
	mul.wide.s32 	%rd19, %r137, 4;
	add.s64 	%rd6, %rd1, %rd19;
	mov.f32 	%f114, 0f437F0000;
	not.pred 	%p39, %p4;
	@%p39 bra 	$L__BB0_27;
	ld.global.u32 	%r87, [%rd6];
	cvt.rn.f32.s32 	%f114, %r87;
$L__BB0_27:
	add.f32 	%f32, %f29, %f114;
	mov.f32 	%f115, 0f437F0000;
	@%p39 bra 	$L__BB0_29;
	ld.global.u32 	%r88, [%rd6+4];
	cvt.rn.f32.s32 	%f115, %r88;
$L__BB0_29:
	add.f32 	%f35, %f32, %f115;
	mov.f32 	%f116, 0f437F0000;
	@%p39 bra 	$L__BB0_31;
	ld.global.u32 	%r89, [%rd6+8];
	cvt.rn.f32.s32 	%f116, %r89;
$L__BB0_31:
	add.f32 	%f130, %f35, %f116;
	add.s32 	%r141, %r139, 4;
	mul.lo.s32 	%r90, %r47, 12;
	sub.s32 	%r138, %r138, %r90;
	sub.s32 	%r137, %r137, %r90;
	sub.s32 	%r136, %r136, %r90;
	sub.s32 	%r135, %r135, %r90;
	add.s32 	%r134, %r134, 4;
	setp.ne.s32 	%p42, %r134, 0;
	add.s32 	%r139, %r31, 1;
	@%p42 bra 	$L__BB0_7;
$L__BB0_32:
	setp.eq.s32 	%p43, %r11, 0;
	@%p43 bra 	$L__BB0_55;
	setp.eq.s32 	%p44, %r11, 1;
	@%p44 bra 	$L__BB0_47;
	setp.lt.s32 	%p45, %r133, %r47;
	or.b32  	%r91, %r141, %r133;
	setp.gt.s32 	%p46, %r91, -1;
	setp.gt.s32 	%p47, %r49, %r141;
	and.pred  	%p48, %p47, %p46;
	and.pred  	%p5, %p45, %p48;
	not.b32 	%r92, %r141;
	add.s32 	%r93, %r49, %r92;
	mad.lo.s32 	%r94, %r93, %r47, %r133;
	mul.lo.s32 	%r95, %r94, 3;
	mul.wide.s32 	%rd20, %r95, 4;
	add.s64 	%rd7, %rd1, %rd20;
	mov.f32 	%f119, 0f437F0000;
	not.pred 	%p49, %p5;
	@%p49 bra 	$L__BB0_36;
	ld.global.u32 	%r96, [%rd7];
	cvt.rn.f32.s32 	%f119, %r96;
$L__BB0_36:
	add.f32 	%f43, %f130, %f119;
	mov.f32 	%f120, 0f437F0000;
	@%p49 bra 	$L__BB0_38;
	ld.global.u32 	%r97, [%rd7+4];
	cvt.rn.f32.s32 	%f120, %r97;
$L__BB0_38:
	add.f32 	%f46, %f43, %f120;
	mov.f32 	%f121, 0f437F0000;
	@%p49 bra 	$L__BB0_40;
	ld.global.u32 	%r98, [%rd7+8];
	cvt.rn.f32.s32 	%f121, %r98;
$L__BB0_40:
	setp.lt.s32 	%p52, %r133, %r47;
	add.f32 	%f49, %f46, %f121;
	add.s32 	%r99, %r141, 1;
	or.b32  	%r100, %r99, %r133;
	setp.gt.s32 	%p53, %r100, -1;
	setp.lt.s32 	%p54, %r99, %r49;
	and.pred  	%p55, %p54, %p52;
	and.pred  	%p6, %p55, %p53;
	sub.s32 	%r101, %r49, %r141;
	add.s32 	%r102, %r101, -2;
	mad.lo.s32 	%r103, %r102, %r47, %r133;
	mul.lo.s32 	%r104, %r103, 3;
	mul.wide.s32 	%rd21, %r104, 4;
	add.s64 	%rd8, %rd1, %rd21;
	mov.f32 	%f122, 0f437F0000;
	not.pred 	%p56, %p6;
	@%p56 bra 	$L__BB0_42;
	ld.global.u32 	%r105, [%rd8];
	cvt.rn.f32.s32 	%f122, %r105;
$L__BB0_42:
	add.f32 	%f52, %f49, %f122;
	mov.f32 	%f123, 0f437F0000;
	@%p56 bra 	$L__BB0_44;
	ld.global.u32 	%r106, [%rd8+4];
	cvt.rn.f32.s32 	%f123, %r106;
$L__BB0_44:
	add.f32 	%f55, %f52, %f123;
	mov.f32 	%f124, 0f437F0000;
	@%p56 bra 	$L__BB0_46;
	ld.global.u32 	%r107, [%rd8+8];
	cvt.rn.f32.s32 	%f124, %r107;
$L__BB0_46:
	add.f32 	%f130, %f55, %f124;
	add.s32 	%r141, %r141, 2;
$L__BB0_47:
	setp.eq.s32 	%p59, %r13, 0;
	@%p59 bra 	$L__BB0_55;
	setp.lt.s32 	%p60, %r133, %r47;
	or.b32  	%r108, %r141, %r133;
	setp.gt.s32 	%p61, %r108, -1;
	setp.lt.s32 	%p62, %r141, %r49;
	and.pred  	%p63, %p62, %p60;
	and.pred  	%p7, %p63, %p61;
	not.b32 	%r109, %r141;
	add.s32 	%r110, %r49, %r109;
	mad.lo.s32 	%r111, %r110, %r47, %r133;
	mul.lo.s32 	%r112, %r111, 3;
	mul.wide.s32 	%rd22, %r112, 4;
	add.s64 	%rd9, %rd1, %rd22;
	mov.f32 	%f127, 0f437F0000;
	not.pred 	%p64, %p7;
	@%p64 bra 	$L__BB0_50;
	ld.global.u32 	%r113, [%rd9];
	cvt.rn.f32.s32 	%f127, %r113;
$L__BB0_50:
	add.f32 	%f63, %f130, %f127;
	mov.f32 	%f128, 0f437F0000;
	@%p64 bra 	$L__BB0_52;
	ld.global.u32 	%r114, [%rd9+4];
	cvt.rn.f32.s32 	%f128, %r114;
$L__BB0_52:
	add.f32 	%f66, %f63, %f128;
	mov.f32 	%f129, 0f437F0000;
	@%p64 bra 	$L__BB0_54;
	ld.global.u32 	%r115, [%rd9+8];
	cvt.rn.f32.s32 	%f129, %r115;
$L__BB0_54:
	add.f32 	%f130, %f66, %f129;
$L__BB0_55:
	add.s32 	%r133, %r133, 1;
	add.s32 	%r116, %r5, %r53;
	setp.lt.s32 	%p67, %r133, %r116;
	@%p67 bra 	$L__BB0_4;
$L__BB0_56:
	ld.param.u64 	%rd27, [_Z6filterPiS_iiiiPc_param_6];
	ld.param.u32 	%r131, [_Z6filterPiS_iiiiPc_param_5];
	ld.param.u32 	%r130, [_Z6filterPiS_iiiiPc_param_2];
	cvta.to.global.u64 	%rd10, %rd27;
	sub.s32 	%r117, %r143, %r142;
	sub.s32 	%r118, %r5, %r4;
	mul.lo.s32 	%r119, %r117, %r118;
	mul.lo.s32 	%r120, %r119, 3;
	cvt.rn.f32.s32 	%f98, %r120;
	div.rn.f32 	%f99, %f130, %f98;
	cvt.rn.f32.s32 	%f100, %r130;
	sub.f32 	%f72, %f99, %f100;
	cvt.rn.f32.s32 	%f101, %r131;
	setp.geu.f32 	%p68, %f72, %f101;
	@%p68 bra 	$L__BB0_59;
	ld.param.u32 	%r132, [_Z6filterPiS_iiiiPc_param_5];
	neg.s32 	%r121, %r132;
	cvt.rn.f32.s32 	%f102, %r121;
	setp.leu.f32 	%p69, %f72, %f102;
	@%p69 bra 	$L__BB0_59;
	not.b32 	%r126, %r53;
	add.s32 	%r127, %r49, %r126;
	mad.lo.s32 	%r128, %r127, %r47, %r2;
	mad.lo.s32 	%r129, %r128, 3, %r3;
	cvt.s64.s32 	%rd25, %r129;
	add.s64 	%rd26, %rd10, %rd25;
	mov.b16 	%rs2, 1;
	st.global.u8 	[%rd26], %rs2;
	bra.uni 	$L__BB0_60;
$L__BB0_59:
	not.b32 	%r122, %r53;
	add.s32 	%r123, %r49, %r122;
	mad.lo.s32 	%r124, %r123, %r47, %r2;
	mad.lo.s32 	%r125, %r124, 3, %r3;
	cvt.s64.s32 	%rd23, %r125;
	add.s64 	%rd24, %rd10, %rd23;
	mov.b16 	%rs1, 0;
	st.global.u8 	[%rd24], %rs1;
$L__BB0_60:
	ret;

}
	// .globl	_Z10RMSDselectPiS_PfS_fiiiiS0_i
.visible .entry _Z10RMSDselectPiS_PfS_fiiiiS0_i(
	.param .u64 .ptr .align 1 _Z10RMSDselectPiS_PfS_fiiiiS0_i_param_0,
	.param .u64 .ptr .align 1 _Z10RMSDselectPiS_PfS_fiiiiS0_i_param_1,
	.param .u64 .ptr .align 1 _Z10RMSDselectPiS_PfS_fiiiiS0_i_param_2,
	.param .u64 .ptr .align 1 _Z10RMSDselectPiS_PfS_fiiiiS0_i_param_3,
	.param .f32 _Z10RMSDselectPiS_PfS_fiiiiS0_i_param_4,
	.param .u32 _Z10RMSDselectPiS_PfS_fiiiiS0_i_param_5,
	.param .u32 _Z10RMSDselectPiS_PfS_fiiiiS0_i_param_6,
	.param .u32 _Z10RMSDselectPiS_PfS_fiiiiS0_i_param_7,
	.param .u32 _Z10RMSDselectPiS_PfS_fiiiiS0_i_param_8,
	.param .u64 .ptr .align 1 _Z10RMSDselectPiS_PfS_fiiiiS0_i_param_9,
	.param .u32 _Z10RMSDselectPiS_PfS_fiiiiS0_i_param_10
)
{
	.local .align 16 .b8 	__local_depot1[16];
	.reg .b64 	%SP;
	.reg .b64 	%SPL;
	.reg .pred 	%p<71>;
	.reg .b32 	%r<126>;
	.reg .b32 	%f<193>;
	.reg .b64 	%rd<31>;
	.reg .b64 	%fd<3>;

	mov.u64 	%SPL, __local_depot1;
	cvta.local.u64 	%SP, %SPL;
	ld.param.u64 	%rd10, [_Z10RMSDselectPiS_PfS_fiiiiS0_i_param_0];
	ld.param.u64 	%rd11, [_Z10RMSDselectPiS_PfS_fiiiiS0_i_param_1];
	ld.param.u64 	%rd12, [_Z10RMSDselectPiS_PfS_fiiiiS0_i_param_2];
	ld.param.u64 	%rd13, [_Z10RMSDselectPiS_PfS_fiiiiS0_i_param_3];
	ld.param.u32 	%r33, [_Z10RMSDselectPiS_PfS_fiiiiS0_i_param_5];
	ld.param.u32 	%r35, [_Z10RMSDselectPiS_PfS_fiiiiS0_i_param_7];
	ld.param.u32 	%r36, [_Z10RMSDselectPiS_PfS_fiiiiS0_i_param_8];
	ld.param.u64 	%rd14, [_Z10RMSDselectPiS_PfS_fiiiiS0_i_param_9];
	ld.param.u32 	%r37, [_Z10RMSDselectPiS_PfS_fiiiiS0_i_param_10];
	mov.u32 	%r38, %ctaid.x;
	mov.u32 	%r39, %ntid.x;
	mov.u32 	%r40, %tid.x;
	mad.lo.s32 	%r1, %r38, %r39, %r40;
	setp.ge.s32 	%p10, %r1, %r37;
	mov.f32 	%f170, 0f00000000;
	@%p10 bra 	$L__BB1_92;
	cvta.to.global.u64 	%rd15, %rd14;
	cvta.to.global.u64 	%rd16, %rd13;
	mul.lo.s32 	%r41, %r1, 3;
	mul.wide.s32 	%rd17, %r41, 4;
	add.s64 	%rd18, %rd16, %rd17;
	ld.global.u32 	%r2, [%rd18];
	ld.global.u32 	%r3, [%rd18+4];
	ld.global.u32 	%r4, [%rd18+8];
	mul.wide.s32 	%rd19, %r1, 4;
	add.s64 	%rd1, %rd15, %rd19;
	mov.b32 	%r42, -1082130432;
	st.global.u32 	[%rd1], %r42;
	setp.lt.s32 	%p11, %r35, 1;
	@%p11 bra 	$L__BB1_88;
	setp.lt.s32 	%p12, %r36, 1;
	cvta.to.global.u64 	%rd20, %rd12;
	mul.wide.s32 	%rd21, %r4, 4;
	add.s64 	%rd2, %rd20, %rd21;
	@%p12 bra 	$L__BB1_88;
	cvta.to.global.u64 	%rd3, %rd10;
	ld.global.f32 	%f1, [%rd2];
	ld.global.f32 	%f2, [%rd2+12];
	cvta.to.global.u64 	%rd4, %rd11;
	mov.f32 	%f170, 0f00000000;
	mov.b32 	%r110, 0;
	neg.s32 	%r6, %r36;
$L__BB1_4:
	not.b32 	%r45, %r110;
	add.s32 	%r46, %r35, %r45;
	mul.lo.s32 	%r47, %r36, %r46;
	mul.lo.s32 	%r111, %r47, 3;
	mov.b32 	%r113, 0;
	mov.u32 	%r112, %r6;
$L__BB1_5:
	ld.param.u32 	%r109, [_Z10RMSDselectPiS_PfS_fiiiiS0_i_param_6];
	cvt.rn.f32.u32 	%f69, %r113;
	cvt.rn.f32.u32 	%f70, %r110;
	cvt.rn.f32.s32 	%f71, %r2;
	fma.rn.f32 	%f72, %f1, %f70, %f71;
	fma.rn.f32 	%f73, %f2, %f69, %f72;
	cvt.rn.f32.s32 	%f74, %r3;
	fma.rn.f32 	%f75, %f1, %f69, %f74;
	mul.f32 	%f76, %f2, %f70;
	sub.f32 	%f77, %f75, %f76;
	cvt.rmi.f32.f32 	%f78, %f73;
	cvt.rzi.s32.f32 	%r48, %f78;
	cvt.rpi.f32.f32 	%f79, %f73;
	cvt.rzi.s32.f32 	%r49, %f79;
	cvt.rmi.f32.f32 	%f80, %f77;
	cvt.rzi.s32.f32 	%r50, %f80;
	cvt.rpi.f32.f32 	%f81, %f77;
	cvt.rzi.s32.f32 	%r52, %f81;
	setp.eq.s32 	%p13, %r48, %r49;
	setp.eq.s32 	%p14, %r50, %r52;
	and.pred  	%p1, %p13, %p14;
	setp.gt.s32 	%p15, %r50, -1;
	and.pred  	%p16, %p14, %p15;
	setp.lt.s32 	%p17, %r50, %r109;
	and.pred  	%p2, %p17, %p16;
	setp.gt.s32 	%p18, %r48, -1;
	and.pred  	%p19, %p13, %p18;
	setp.lt.s32 	%p20, %r48, %r33;
	and.pred  	%p3, %p20, %p19;
	setp.ne.s32 	%p21, %r48, %r49;
	setp.ne.s32 	%p22, %r50, %r52;
	and.pred  	%p4, %p21, %p22;
	and.pred  	%p5, %p20, %p18;
	and.pred  	%p6, %p17, %p15;
	not.b32 	%r54, %r48;
	add.s32 	%r55, %r33, %r54;
	mul.lo.s32 	%r56, %r55, %r109;
	add.s32 	%r57, %r50, %r56;
	mul.lo.s32 	%r58, %r57, 3;
	setp.lt.s32 	%p23, %r52, %r109;
	setp.gt.s32 	%p24, %r52, -1;
	and.pred  	%p7, %p23, %p24;
	add.s32 	%r59, %r52, %r56;
	mul.lo.s32 	%r60, %r59, 3;
	setp.lt.s32 	%p25, %r49, %r33;
	setp.gt.s32 	%p26, %r49, -1;
	and.pred  	%p8, %p25, %p26;
	not.b32 	%r61, %r49;
	add.s32 	%r62, %r33, %r61;
	mul.lo.s32 	%r63, %r62, %r109;
	add.s32 	%r64, %r50, %r63;
	mul.lo.s32 	%r65, %r64, 3;
	add.s32 	%r66, %r52, %r63;
	mul.lo.s32 	%r67, %r66, 3;
	cvt.rn.f32.s32 	%f82, %r49;
	sub.f32 	%f5, %f82, %f73;
	cvt.rn.f32.s32 	%f83, %r52;
	sub.f32 	%f6, %f83, %f77;
	cvt.rn.f32.s32 	%f84, %r48;
	sub.f32 	%f7, %f84, %f73;
	cvt.rn.f32.s32 	%f85, %r50;
	sub.f32 	%f8, %f85, %f77;
	or.b32  	%r68, %r50, %r48;
	setp.gt.s32 	%p27, %r68, -1;
	and.pred  	%p28, %p17, %p20;
	and.pred  	%p9, %p28, %p27;
	mul.wide.s32 	%rd22, %r58, 4;
	add.s64 	%rd5, %rd3, %rd22;
	mul.wide.s32 	%rd23, %r60, 4;
	add.s64 	%rd6, %rd3, %rd23;
	mul.wide.s32 	%rd24, %r65, 4;
	add.s64 	%rd7, %rd3, %rd24;
	mul.wide.s32 	%rd25, %r67, 4;
	add.s64 	%rd8, %rd3, %rd25;
	mov.f32 	%f177, 0f437F0000;
	@%p1 bra 	$L__BB1_30;
	@%p2 bra 	$L__BB1_25;
	@%p3 bra 	$L__BB1_20;
	not.pred 	%p29, %p4;
	mov.f32 	%f171, 0f437F0000;
	@%p29 bra 	$L__BB1_32;
	mov.b32 	%r115, 255;
	not.pred 	%p30, %p5;
	@%p30 bra 	$L__BB1_14;
	mov.b32 	%r115, 255;
	not.pred 	%p31, %p6;
	@%p31 bra 	$L__BB1_12;
	ld.global.u32 	%r115, [%rd5];
$L__BB1_12:
	not.pred 	%p32, %p7;
	@%p32 bra 	$L__BB1_14;
	ld.global.u32 	%r71, [%rd6];
	cvt.rn.f32.s32 	%f171, %r71;
$L__BB1_14:
	mov.f32 	%f172, 0f437F0000;
	mov.b32 	%r117, 255;
	not.pred 	%p33, %p8;
	@%p33 bra 	$L__BB1_19;
	mov.b32 	%r117, 255;
	not.pred 	%p34, %p6;
	@%p34 bra 	$L__BB1_17;
	ld.global.u32 	%r117, [%rd7];
$L__BB1_17:
	not.pred 	%p35, %p7;
	@%p35 bra 	$L__BB1_19;
	ld.global.u32 	%r74, [%rd8];
	cvt.rn.f32.s32 	%f172, %r74;
$L__BB1_19:
	cvt.rn.f32.s32 	%f91, %r115;
	mul.f32 	%f92, %f5, %f91;
	cvt.rn.f32.s32 	%f93, %r117;
	mul.f32 	%f94, %f7, %f93;
	mul.f32 	%f95, %f6, %f94;
	fma.rn.f32 	%f96, %f6, %f92, %f95;
	mul.f32 	%f97, %f5, %f171;
	mul.f32 	%f98, %f7, %f172;
	mul.f32 	%f99, %f8, %f98;
	fma.rn.f32 	%f100, %f8, %f97, %f99;
	add.f32 	%f177, %f96, %f100;
	bra.uni 	$L__BB1_32;
$L__BB1_20:
	mov.f32 	%f173, 0f437F0000;
	not.pred 	%p36, %p6;
	@%p36 bra 	$L__BB1_22;
	ld.global.u32 	%r75, [%rd5];
	cvt.rn.f32.s32 	%f173, %r75;
$L__BB1_22:
	mov.f32 	%f174, 0f437F0000;
	not.pred 	%p37, %p7;
	@%p37 bra 	$L__BB1_24;
	ld.global.u32 	%r76, [%rd6];
	cvt.rn.f32.s32 	%f174, %r76;
$L__BB1_24:
	mul.f32 	%f103, %f8, %f174;
	fma.rn.f32 	%f177, %f6, %f173, %f103;
	bra.uni 	$L__BB1_32;
$L__BB1_25:
	mov.f32 	%f175, 0f437F0000;
	not.pred 	%p38, %p5;
	@%p38 bra 	$L__BB1_27;
	ld.global.u32 	%r77, [%rd5];
	cvt.rn.f32.s32 	%f175, %r77;
$L__BB1_27:
	mov.f32 	%f176, 0f437F0000;
	not.pred 	%p39, %p8;
	@%p39 bra 	$L__BB1_29;
	ld.global.u32 	%r78, [%rd7];
	cvt.rn.f32.s32 	%f176, %r78;
$L__BB1_29:
	mul.f32 	%f106, %f7, %f176;
	fma.rn.f32 	%f177, %f5, %f175, %f106;
	bra.uni 	$L__BB1_32;
$L__BB1_30:
	not.pred 	%p40, %p9;
	@%p40 bra 	$L__BB1_32;
	ld.global.u32 	%r79, [%rd5];
	cvt.rn.f32.s32 	%f177, %r79;
$L__BB1_32:
	mul.wide.s32 	%rd26, %r111, 4;
	add.s64 	%rd9, %rd4, %rd26;
	ld.global.u32 	%r80, [%rd9];
	cvt.rn.f32.s32 	%f108, %r80;
	sub.f32 	%f109, %f177, %f108;
	fma.rn.f32 	%f26, %f109, %f109, %f170;
	mov.f32 	%f184, 0f437F0000;
	@%p1 bra 	$L__BB1_57;
	@%p2 bra 	$L__BB1_52;
	@%p3 bra 	$L__BB1_47;
	not.pred 	%p41, %p4;
	mov.f32 	%f178, 0f437F0000;
	@%p41 bra 	$L__BB1_59;
	mov.b32 	%r119, 255;
	not.pred 	%p42, %p5;
	@%p42 bra 	$L__BB1_41;
	mov.b32 	%r119, 255;
	not.pred 	%p43, %p6;
	@%p43 bra 	$L__BB1_39;
	ld.global.u32 	%r119, [%rd5+4];
$L__BB1_39:
	not.pred 	%p44, %p7;
	@%p44 bra 	$L__BB1_41;
	ld.global.u32 	%r83, [%rd6+4];
	cvt.rn.f32.s32 	%f178, %r83;
$L__BB1_41:
	mov.f32 	%f179, 0f437F0000;
	mov.b32 	%r121, 255;
	not.pred 	%p45, %p8;
	@%p45 bra 	$L__BB1_46;
	mov.b32 	%r121, 255;
	not.pred 	%p46, %p6;
	@%p46 bra 	$L__BB1_44;
	ld.global.u32 	%r121, [%rd7+4];
$L__BB1_44:
	not.pred 	%p47, %p7;
	@%p47 bra 	$L__BB1_46;
	ld.global.u32 	%r86, [%rd8+4];
	cvt.rn.f32.s32 	%f179, %r86;
$L__BB1_46:
	cvt.rn.f32.s32 	%f115, %r119;
	mul.f32 	%f116, %f5, %f115;
	cvt.rn.f32.s32 	%f117, %r121;
	mul.f32 	%f118, %f7, %f117;
	mul.f32 	%f119, %f6, %f118;
	fma.rn.f32 	%f120, %f6, %f116, %f119;
	mul.f32 	%f121, %f5, %f178;
	mul.f32 	%f122, %f7, %f179;
	mul.f32 	%f123, %f8, %f122;
	fma.rn.f32 	%f124, %f8, %f121, %f123;
	add.f32 	%f184, %f120, %f124;
	bra.uni 	$L__BB1_59;
$L__BB1_47:
	mov.f32 	%f180, 0f437F0000;
	not.pred 	%p48, %p6;
	@%p48 bra 	$L__BB1_49;
	ld.global.u32 	%r87, [%rd5+4];
	cvt.rn.f32.s32 	%f180, %r87;
$L__BB1_49:
	mov.f32 	%f181, 0f437F0000;
	not.pred 	%p49, %p7;
	@%p49 bra 	$L__BB1_51;
	ld.global.u32 	%r88, [%rd6+4];
	cvt.rn.f32.s32 	%f181, %r88;
$L__BB1_51:
	mul.f32 	%f127, %f8, %f181;
	fma.rn.f32 	%f184, %f6, %f180, %f127;
	bra.uni 	$L__BB1_59;
$L__BB1_52:
	mov.f32 	%f182, 0f437F0000;
	not.pred 	%p50, %p5;
	@%p50 bra 	$L__BB1_54;
	ld.global.u32 	%r89, [%rd5+4];
	cvt.rn.f32.s32 	%f182, %r89;
$L__BB1_54:
	mov.f32 	%f183, 0f437F0000;
	not.pred 	%p51, %p8;
	@%p51 bra 	$L__BB1_56;
	ld.global.u32 	%r90, [%rd7+4];
	cvt.rn.f32.s32 	%f183, %r90;
$L__BB1_56:
	mul.f32 	%f130, %f7, %f183;
	fma.rn.f32 	%f184, %f5, %f182, %f130;
	bra.uni 	$L__BB1_59;
$L__BB1_57:
	not.pred 	%p52, %p9;
	@%p52 bra 	$L__BB1_59;
	ld.global.u32 	%r91, [%rd5+4];
	cvt.rn.f32.s32 	%f184, %r91;
$L__BB1_59:
	ld.global.u32 	%r92, [%rd9+4];
	cvt.rn.f32.s32 	%f132, %r92;
	sub.f32 	%f133, %f184, %f132;
	fma.rn.f32 	%f44, %f133, %f133, %f26;
	mov.f32 	%f191, 0f437F0000;
	@%p1 bra 	$L__BB1_84;
	@%p2 bra 	$L__BB1_79;
	@%p3 bra 	$L__BB1_74;
	not.pred 	%p53, %p4;
	mov.f32 	%f185, 0f437F0000;
	@%p53 bra 	$L__BB1_86;
	mov.b32 	%r123, 255;
	not.pred 	%p54, %p5;
	@%p54 bra 	$L__BB1_68;
	mov.b32 	%r123, 255;
	not.pred 	%p55, %p6;
	@%p55 bra 	$L__BB1_66;
	ld.global.u32 	%r123, [%rd5+8];
$L__BB1_66:
	not.pred 	%p56, %p7;
	@%p56 bra 	$L__BB1_68;
	ld.global.u32 	%r95, [%rd6+8];
	cvt.rn.f32.s32 	%f185, %r95;
$L__BB1_68:
	mov.f32 	%f186, 0f437F0000;
	mov.b32 	%r125, 255;
	not.pred 	%p57, %p8;
	@%p57 bra 	$L__BB1_73;
	mov.b32 	%r125, 255;
	not.pred 	%p58, %p6;
	@%p58 bra 	$L__BB1_71;
	ld.global.u32 	%r125, [%rd7+8];
$L__BB1_71:
	not.pred 	%p59, %p7;
	@%p59 bra 	$L__BB1_73;
	ld.global.u32 	%r98, [%rd8+8];
	cvt.rn.f32.s32 	%f186, %r98;
$L__BB1_73:
	cvt.rn.f32.s32 	%f139, %r123;
	mul.f32 	%f140, %f5, %f139;
	cvt.rn.f32.s32 	%f141, %r125;
	mul.f32 	%f142, %f7, %f141;
	mul.f32 	%f143, %f6, %f142;
	fma.rn.f32 	%f144, %f6, %f140, %f143;
	mul.f32 	%f145, %f5, %f185;
	mul.f32 	%f146, %f7, %f186;
	mul.f32 	%f147, %f8, %f146;
	fma.rn.f32 	%f148, %f8, %f145, %f147;
	add.f32 	%f191, %f144, %f148;
	bra.uni 	$L__BB1_86;
$L__BB1_74:
	mov.f32 	%f187, 0f437F0000;
	not.pred 	%p60, %p6;
	@%p60 bra 	$L__BB1_76;
	ld.global.u32 	%r99, [%rd5+8];
	cvt.rn.f32.s32 	%f187, %r99;
$L__BB1_76:
	mov.f32 	%f188, 0f437F0000;
	not.pred 	%p61, %p7;
	@%p61 bra 	$L__BB1_78;
	ld.global.u32 	%r100, [%rd6+8];
	cvt.rn.f32.s32 	%f188, %r100;
$L__BB1_78:
	mul.f32 	%f151, %f8, %f188;
	fma.rn.f32 	%f191, %f6, %f187, %f151;
	bra.uni 	$L__BB1_86;
$L__BB1_79:
	mov.f32 	%f189, 0f437F0000;
	not.pred 	%p62, %p5;
	@%p62 bra 	$L__BB1_81;
	ld.global.u32 	%r101, [%rd5+8];
	cvt.rn.f32.s32 	%f189, %r101;
$L__BB1_81:
	mov.f32 	%f190, 0f437F0000;
	not.pred 	%p63, %p8;
	@%p63 bra 	$L__BB1_83;
	ld.global.u32 	%r102, [%rd7+8];
	cvt.rn.f32.s32 	%f190, %r102;
$L__BB1_83:
	mul.f32 	%f154, %f7, %f190;
	fma.rn.f32 	%f191, %f5, %f189, %f154;
	bra.uni 	$L__BB1_86;
$L__BB1_84:
	not.pred 	%p64, %p9;
	@%p64 bra 	$L__BB1_86;
	ld.global.u32 	%r103, [%rd5+8];
	cvt.rn.f32.s32 	%f191, %r103;
$L__BB1_86:
	ld.global.u32 	%r104, [%rd9+8];
	cvt.rn.f32.s32 	%f156, %r104;
	sub.f32 	%f157, %f191, %f156;
	fma.rn.f32 	%f170, %f157, %f157, %f44;
	add.s32 	%r113, %r113, 1;
	add.s32 	%r112, %r112, 1;
	setp.ne.s32 	%p65, %r112, 0;
	add.s32 	%r111, %r111, 3;
	@%p65 bra 	$L__BB1_5;
	add.s32 	%r110, %r110, 1;
	setp.ne.s32 	%p66, %r110, %r35;
	@%p66 bra 	$L__BB1_4;
$L__BB1_88:
	mul.lo.s32 	%r105, %r35, %r36;
	mul.lo.s32 	%r106, %r105, 3;
	cvt.rn.f32.s32 	%f158, %r106;
	div.rn.f32 	%f159, %f170, %f158;
	sqrt.rn.f32 	%f64, %f159;
	setp.ne.s32 	%p67, %r2, 200;
	setp.ne.s32 	%p68, %r3, 200;
	or.pred  	%p69, %p67, %p68;
	@%p69 bra 	$L__BB1_90;
	ld.param.f32 	%f160, [_Z10RMSDselectPiS_PfS_fiiiiS0_i_param_4];
	cvt.f64.f32 	%fd1, %f64;
	cvt.f64.f32 	%fd2, %f160;
	add.u64 	%rd27, %SP, 0;
	add.u64 	%rd28, %SPL, 0;
	st.local.v2.f64 	[%rd28], {%fd1, %fd2};
	mov.u64 	%rd29, $str;
	cvta.global.u64 	%rd30, %rd29;
	{ // callseq 0, 0
	.param .b64 param0;
	st.param.b64 	[param0], %rd30;
	.param .b64 param1;
	st.param.b64 	[param1], %rd27;
	.param .b32 retval0;
	call.uni (retval0), 
	vprintf, 
	(
	param0, 
	param1
	);
	ld.param.b32 	%r107, [retval0];
	} // callseq 0
$L__BB1_90:
	ld.param.f32 	%f161, [_Z10RMSDselectPiS_PfS_fiiiiS0_i_param_4];
	setp.geu.f32 	%p70, %f64, %f161;
	@%p70 bra 	$L__BB1_92;
	st.global.f32 	[%rd1], %f64;
$L__BB1_92:
	ret;

}


// ===== COMPILED SASS (sm_100) =====

	.target	sm_100

	.elftype	@"ET_EXEC"


//--------------------- .note.nv.tkinfo           --------------------------
	.section	.note.nv.tkinfo,"",@"SHT_NOTE"
	.sectionflags	@"SHF_NOTE_NV_TKINFO"
	.tkinfo
        /*0018*/ 	.word	0x00000002
        /*0030*/ 	.string	""
        /*0030*/ 	.string	"ptxas"
        /*0030*/ 	.string	"Cuda compilation tools, release 13.0, V13.0.88"
        /*0030*/ 	.string	"Build cuda_13.0.r13.0/compiler.36424714_0"
        /*0030*/ 	.string	"-arch sm_100 -m 64 "



//--------------------- .note.nv.cuinfo           --------------------------
	.section	.note.nv.cuinfo,"",@"SHT_NOTE"
	.sectionflags	@"SHF_NOTE_NV_CUINFO"
        /*0018*/ 	.short	0x0002
        /*001a*/ 	.short	0x0064
        /*001c*/ 	.short	0x0082
	.zero		2


//--------------------- .nv.info                  --------------------------
	.section	.nv.info,"",@"SHT_CUDA_INFO"
	.align	4


	//----- nvinfo : EIATTR_REGCOUNT
	.align		4
        /*0000*/ 	.byte	0x04, 0x2f
        /*0002*/ 	.short	(.L_2 - .L_1)
	.align		4
.L_1:
        /*0004*/ 	.word	index@(_Z6filterPiS_iiiiPc)
        /*0008*/ 	.word	0x00000020


	//----- nvinfo : EIATTR_FRAME_SIZE
	.align		4
.L_2:
        /*000c*/ 	.byte	0x04, 0x11
        /*000e*/ 	.short	(.L_4 - .L_3)
	.align		4
.L_3:
        /*0010*/ 	.word	index@($__internal_2_$__cuda_sm3x_div_rn_noftz_f32_slowpath)
        /*0014*/ 	.word	0x00000000


	//----- nvinfo : EIATTR_FRAME_SIZE
	.align		4
.L_4:
        /*0018*/ 	.byte	0x04, 0x11
        /*001a*/ 	.short	(.L_6 - .L_5)
	.align		4
.L_5:
        /*001c*/ 	.word	index@(_Z6filterPiS_iiiiPc)
        /*0020*/ 	.word	0x00000000


	//----- nvinfo : EIATTR_REGCOUNT
	.align		4
.L_6:
        /*0024*/ 	.byte	0x04, 0x2f
        /*0026*/ 	.short	(.L_8 - .L_7)
	.align		4
.L_7:
        /*0028*/ 	.word	index@(_Z10RMSDselectPiS_PfS_fiiiiS0_i)
        /*002c*/ 	.word	0x00000028


	//----- nvinfo : EIATTR_FRAME_SIZE
	.align		4
.L_8:
        /*0030*/ 	.byte	0x04, 0x11
        /*0032*/ 	.short	(.L_10 - .L_9)
	.align		4
.L_9:
        /*0034*/ 	.word	index@($__internal_1_$__cuda_sm3x_div_rn_noftz_f32_slowpath)
        /*0038*/ 	.word	0x00000010


	//----- nvinfo : EIATTR_FRAME_SIZE
	.align		4
.L_10:
        /*003c*/ 	.byte	0x04, 0x11
        /*003e*/ 	.short	(.L_12 - .L_11)
	.align		4
.L_11:
        /*0040*/ 	.word	index@($__internal_0_$__cuda_sm20_sqrt_rn_f32_slowpath)
        /*0044*/ 	.word	0x00000010


	//----- nvinfo : EIATTR_FRAME_SIZE
	.align		4
.L_12:
        /*0048*/ 	.byte	0x04, 0x11
        /*004a*/ 	.short	(.L_14 - .L_13)
	.align		4
.L_13:
        /*004c*/ 	.word	index@(_Z10RMSDselectPiS_PfS_fiiiiS0_i)
        /*0050*/ 	.word	0x00000010


	//----- nvinfo : EIATTR_MIN_STACK_SIZE
	.align		4
.L_14:
        /*0054*/ 	.byte	0x04, 0x12
        /*0056*/ 	.short	(.L_16 - .L_15)
	.align		4
.L_15:
        /*0058*/ 	.word	index@(_Z10RMSDselectPiS_PfS_fiiiiS0_i)
        /*005c*/ 	.word	0x00000010


	//----- nvinfo : EIATTR_MIN_STACK_SIZE
	.align		4
.L_16:
        /*0060*/ 	.byte	0x04, 0x12
        /*0062*/ 	.short	(.L_18 - .L_17)
	.align		4
.L_17:
        /*0064*/ 	.word	index@(_Z6filterPiS_iiiiPc)
        /*0068*/ 	.word	0x00000000
.L_18:


//--------------------- .nv.compat                --------------------------
	.section	.nv.compat,"",@"SHT_CUDA_COMPAT_INFO"
	.align	4
        /*0000*/ 	.byte	0x02, 0x09, 0x00, 0x00, 0x02, 0x02, 0x01, 0x00, 0x02, 0x05, 0x05, 0x00, 0x03, 0x07, 0x01, 0x01
        /*0010*/ 	.byte	0x02, 0x03, 0x00, 0x00, 0x02, 0x06, 0x01, 0x00, 0x04, 0x0b, 0x08, 0x00, 0x01, 0x00, 0x00, 0x00
        /*0020*/ 	.byte	0x00, 0x00, 0x00, 0x00


//--------------------- .nv.info._Z10RMSDselectPiS_PfS_fiiiiS0_i --------------------------
	.section	.nv.info._Z10RMSDselectPiS_PfS_fiiiiS0_i,"",@"SHT_CUDA_INFO"
	.sectionflags	@""
	.align	4


	//----- nvinfo : EIATTR_CUDA_API_VERSION
	.align		4
        /*0000*/ 	.byte	0x04, 0x37
        /*0002*/ 	.short	(.L_20 - .L_19)
.L_19:
        /*0004*/ 	.word	0x00000082


	//----- nvinfo : EIATTR_KPARAM_INFO
	.align		4
.L_20:
        /*0008*/ 	.byte	0x04, 0x17
        /*000a*/ 	.short	(.L_22 - .L_21)
.L_21:
        /*000c*/ 	.word	0x00000000
        /*0010*/ 	.short	0x000a
        /*0012*/ 	.short	0x0040
        /*0014*/ 	.byte	0x00, 0xf0, 0x11, 0x00


	//----- nvinfo : EIATTR_KPARAM_INFO
	.align		4
.L_22:
        /*0018*/ 	.byte	0x04, 0x17
        /*001a*/ 	.short	(.L_24 - .L_23)
.L_23:
        /*001c*/ 	.word	0x00000000
        /*0020*/ 	.short	0x0009
        /*0022*/ 	.short	0x0038
        /*0024*/ 	.byte	0x00, 0xf5, 0x21, 0x00


	//----- nvinfo : EIATTR_KPARAM_INFO
	.align		4
.L_24:
        /*0028*/ 	.byte	0x04, 0x17
        /*002a*/ 	.short	(.L_26 - .L_25)
.L_25:
        /*002c*/ 	.word	0x00000000
        /*0030*/ 	.short	0x0008
        /*0032*/ 	.short	0x0030
        /*0034*/ 	.byte	0x00, 0xf0, 0x11, 0x00


	//----- nvinfo : EIATTR_KPARAM_INFO
	.align		4
.L_26:
        /*0038*/ 	.byte	0x04, 0x17
        /*003a*/ 	.short	(.L_28 - .L_27)
.L_27:
        /*003c*/ 	.word	0x00000000
        /*0040*/ 	.short	0x0007
        /*0042*/ 	.short	0x002c
        /*0044*/ 	.byte	0x00, 0xf0, 0x11, 0x00


	//----- nvinfo : EIATTR_KPARAM_INFO
	.align		4
.L_28:
        /*0048*/ 	.byte	0x04, 0x17
        /*004a*/ 	.short	(.L_30 - .L_29)
.L_29:
        /*004c*/ 	.word	0x00000000
        /*0050*/ 	.short	0x0006
        /*0052*/ 	.short	0x0028
        /*0054*/ 	.byte	0x00, 0xf0, 0x11, 0x00


	//----- nvinfo : EIATTR_KPARAM_INFO
	.align		4
.L_30:
        /*0058*/ 	.byte	0x04, 0x17
        /*005a*/ 	.short	(.L_32 - .L_31)
.L_31:
        /*005c*/ 	.word	0x00000000
        /*0060*/ 	.short	0x0005
        /*0062*/ 	.short	0x0024
        /*0064*/ 	.byte	0x00, 0xf0, 0x11, 0x00


	//----- nvinfo : EIATTR_KPARAM_INFO
	.align		4
.L_32:
        /*0068*/ 	.byte	0x04, 0x17
        /*006a*/ 	.short	(.L_34 - .L_33)
.L_33:
        /*006c*/ 	.word	0x00000000
        /*0070*/ 	.short	0x0004
        /*0072*/ 	.short	0x0020
        /*0074*/ 	.byte	0x00, 0xf0, 0x11, 0x00


	//----- nvinfo : EIATTR_KPARAM_INFO
	.align		4
.L_34:
        /*0078*/ 	.byte	0x04, 0x17
        /*007a*/ 	.short	(.L_36 - .L_35)
.L_35:
        /*007c*/ 	.word	0x00000000
        /*0080*/ 	.short	0x0003
        /*0082*/ 	.short	0x0018
        /*0084*/ 	.byte	0x00, 0xf5, 0x21, 0x00


	//----- nvinfo : EIATTR_KPARAM_INFO
	.align		4
.L_36:
        /*0088*/ 	.byte	0x04, 0x17
        /*008a*/ 	.short	(.L_38 - .L_37)
.L_37:
        /*008c*/ 	.word	0x00000000
        /*0090*/ 	.short	0x0002
        /*0092*/ 	.short	0x0010
        /*0094*/ 	.byte	0x00, 0xf5, 0x21, 0x00


	//----- nvinfo : EIATTR_KPARAM_INFO
	.align		4
.L_38:
        /*0098*/ 	.byte	0x04, 0x17
        /*009a*/ 	.short	(.L_40 - .L_39)
.L_39:
        /*009c*/ 	.word	0x00000000
        /*00a0*/ 	.short	0x0001
        /*00a2*/ 	.short	0x0008
        /*00a4*/ 	.byte	0x00, 0xf5, 0x21, 0x00


	//----- nvinfo : EIATTR_KPARAM_INFO
	.align		4
.L_40:
        /*00a8*/ 	.byte	0x04, 0x17
        /*00aa*/ 	.short	(.L_42 - .L_41)
.L_41:
        /*00ac*/ 	.word	0x00000000
        /*00b0*/ 	.short	0x0000
        /*00b2*/ 	.short	0x0000
        /*00b4*/ 	.byte	0x00, 0xf5, 0x21, 0x00


	//----- nvinfo : EIATTR_SPARSE_MMA_MASK
	.align		4
.L_42:
        /*00b8*/ 	.byte	0x03, 0x50
        /*00ba*/ 	.short	0x0000


	//----- nvinfo : EIATTR_MAXREG_COUNT
	.align		4
        /*00bc*/ 	.byte	0x03, 0x1b
        /*00be*/ 	.short	0x00ff


	//----- nvinfo : EIATTR_EXTERNS
	.align		4
        /*00c0*/ 	.byte	0x04, 0x0f
        /*00c2*/ 	.short	(.L_44 - .L_43)


	//   ....[0]....
	.align		4
.L_43:
        /*00c4*/ 	.word	index@(vprintf)


	//----- nvinfo : EIATTR_MERCURY_ISA_VERSION
	.align		4
.L_44:
        /*00c8*/ 	.byte	0x03, 0x5f
        /*00ca*/ 	.short	0x0101


	//----- nvinfo : EIATTR_VRC_CTA_INIT_COUNT
	.align		4
        /*00cc*/ 	.byte	0x02, 0x4a
	.zero		1
	.zero		1


	//----- nvinfo : EIATTR_SYSCALL_OFFSETS
	.align		4
        /*00d0*/ 	.byte	0x04, 0x46
        /*00d2*/ 	.short	(.L_46 - .L_45)


	//   ....[0]....
.L_45:
        /*00d4*/ 	.word	0x00001820


	//----- nvinfo : EIATTR_EXIT_INSTR_OFFSETS
	.align		4
.L_46:
        /*00d8*/ 	.byte	0x04, 0x1c
        /*00da*/ 	.short	(.L_48 - .L_47)


	//   ....[0]....
.L_47:
        /*00dc*/ 	.word	0x000000c0


	//   ....[1]....
        /*00e0*/ 	.word	0x00001860


	//   ....[2]....
        /*00e4*/ 	.word	0x00001880


	//----- nvinfo : EIATTR_CRS_STACK_SIZE
	.align		4
.L_48:
        /*00e8*/ 	.byte	0x04, 0x1e
        /*00ea*/ 	.short	(.L_50 - .L_49)
.L_49:
        /*00ec*/ 	.word	0x00000000


	//----- nvinfo : EIATTR_CBANK_PARAM_SIZE
	.align		4
.L_50:
        /*00f0*/ 	.byte	0x03, 0x19
        /*00f2*/ 	.short	0x0044


	//----- nvinfo : EIATTR_PARAM_CBANK
	.align		4
        /*00f4*/ 	.byte	0x04, 0x0a
        /*00f6*/ 	.short	(.L_52 - .L_51)
	.align		4
.L_51:
        /*00f8*/ 	.word	index@(.nv.constant0._Z10RMSDselectPiS_PfS_fiiiiS0_i)
        /*00fc*/ 	.short	0x0380
        /*00fe*/ 	.short	0x0044


	//----- nvinfo : EIATTR_SW_WAR
	.align		4
.L_52:
        /*0100*/ 	.byte	0x04, 0x36
        /*0102*/ 	.short	(.L_54 - .L_53)
.L_53:
        /*0104*/ 	.word	0x00000008
.L_54:


//--------------------- .nv.info._Z6filterPiS_iiiiPc --------------------------
	.section	.nv.info._Z6filterPiS_iiiiPc,"",@"SHT_CUDA_INFO"
	.sectionflags	@""
	.align	4


	//----- nvinfo : EIATTR_CUDA_API_VERSION
	.align		4
        /*0000*/ 	.byte	0x04, 0x37
        /*0002*/ 	.short	(.L_56 - .L_55)
.L_55:
        /*0004*/ 	.word	0x00000082


	//----- nvinfo : EIATTR_KPARAM_INFO
	.align		4
.L_56:
        /*0008*/ 	.byte	0x04, 0x17
        /*000a*/ 	.short	(.L_58 - .L_57)
.L_57:
        /*000c*/ 	.word	0x00000000
        /*0010*/ 	.short	0x0006
        /*0012*/ 	.short	0x0020
        /*0014*/ 	.byte	0x00, 0xf5, 0x21, 0x00


	//----- nvinfo : EIATTR_KPARAM_INFO
	.align		4
.L_58:
        /*0018*/ 	.byte	0x04, 0x17
        /*001a*/ 	.short	(.L_60 - .L_59)
.L_59:
        /*001c*/ 	.word	0x00000000
        /*0020*/ 	.short	0x0005
        /*0022*/ 	.short	0x001c
        /*0024*/ 	.byte	0x00, 0xf0, 0x11, 0x00


	//----- nvinfo : EIATTR_KPARAM_INFO
	.align		4
.L_60:
        /*0028*/ 	.byte	0x04, 0x17
        /*002a*/ 	.short	(.L_62 - .L_61)
.L_61:
        /*002c*/ 	.word	0x00000000
        /*0030*/ 	.short	0x0004
        /*0032*/ 	.short	0x0018
        /*0034*/ 	.byte	0x00, 0xf0, 0x11, 0x00


	//----- nvinfo : EIATTR_KPARAM_INFO
	.align		4
.L_62:
        /*0038*/ 	.byte	0x04, 0x17
        /*003a*/ 	.short	(.L_64 - .L_63)
.L_63:
        /*003c*/ 	.word	0x00000000
        /*0040*/ 	.short	0x0003
        /*0042*/ 	.short	0x0014
        /*0044*/ 	.byte	0x00, 0xf0, 0x11, 0x00


	//----- nvinfo : EIATTR_KPARAM_INFO
	.align		4
.L_64:
        /*0048*/ 	.byte	0x04, 0x17
        /*004a*/ 	.short	(.L_66 - .L_65)
.L_65:
        /*004c*/ 	.word	0x00000000
        /*0050*/ 	.short	0x0002
        /*0052*/ 	.short	0x0010
        /*0054*/ 	.byte	0x00, 0xf0, 0x11, 0x00


	//----- nvinfo : EIATTR_KPARAM_INFO
	.align		4
.L_66:
        /*0058*/ 	.byte	0x04, 0x17
        /*005a*/ 	.short	(.L_68 - .L_67)
.L_67:
        /*005c*/ 	.word	0x00000000
        /*0060*/ 	.short	0x0001
        /*0062*/ 	.short	0x0008
        /*0064*/ 	.byte	0x00, 0xf5, 0x21, 0x00


	//----- nvinfo : EIATTR_KPARAM_INFO
	.align		4
.L_68:
        /*0068*/ 	.byte	0x04, 0x17
        /*006a*/ 	.short	(.L_70 - .L_69)
.L_69:
        /*006c*/ 	.word	0x00000000
        /*0070*/ 	.short	0x0000
        /*0072*/ 	.short	0x0000
        /*0074*/ 	.byte	0x00, 0xf5, 0x21, 0x00


	//----- nvinfo : EIATTR_SPARSE_MMA_MASK
	.align		4
.L_70:
        /*0078*/ 	.byte	0x03, 0x50
        /*007a*/ 	.short	0x0000


	//----- nvinfo : EIATTR_MAXREG_COUNT
	.align		4
        /*007c*/ 	.byte	0x03, 0x1b
        /*007e*/ 	.short	0x00ff


	//----- nvinfo : EIATTR_MERCURY_ISA_VERSION
	.align		4
        /*0080*/ 	.byte	0x03, 0x5f
        /*0082*/ 	.short	0x0101


	//----- nvinfo : EIATTR_VRC_CTA_INIT_COUNT
	.align		4
        /*0084*/ 	.byte	0x02, 0x4a
	.zero		1
	.zero		1


	//----- nvinfo : EIATTR_EXIT_INSTR_OFFSETS
	.align		4
        /*0088*/ 	.byte	0x04, 0x1c
        /*008a*/ 	.short	(.L_72 - .L_71)


	//   ....[0]....
.L_71:
        /*008c*/ 	.word	0x000000d0


	//   ....[1]....
        /*0090*/ 	.word	0x000010e0


	//   ....[2]....
        /*0094*/ 	.word	0x00001190


	//----- nvinfo : EIATTR_CRS_STACK_SIZE
	.align		4
.L_72:
        /*0098*/ 	.byte	0x04, 0x1e
        /*009a*/ 	.short	(.L_74 - .L_73)
.L_73:
        /*009c*/ 	.word	0x00000000


	//----- nvinfo : EIATTR_CBANK_PARAM_SIZE
	.align		4
.L_74:
        /*00a0*/ 	.byte	0x03, 0x19
        /*00a2*/ 	.short	0x0028


	//----- nvinfo : EIATTR_PARAM_CBANK
	.align		4
        /*00a4*/ 	.byte	0x04, 0x0a
        /*00a6*/ 	.short	(.L_76 - .L_75)
	.align		4
.L_75:
        /*00a8*/ 	.word	index@(.nv.constant0._Z6filterPiS_iiiiPc)
        /*00ac*/ 	.short	0x0380
        /*00ae*/ 	.short	0x0028


	//----- nvinfo : EIATTR_SW_WAR
	.align		4
.L_76:
        /*00b0*/ 	.byte	0x04, 0x36
        /*00b2*/ 	.short	(.L_78 - .L_77)
.L_77:
        /*00b4*/ 	.word	0x00000008
.L_78:


//--------------------- .nv.callgraph             --------------------------
	.section	.nv.callgraph,"",@"SHT_CUDA_CALLGRAPH"
	.align	4
	.sectionentsize	8
	.align		4
        /*0000*/ 	.word	0x00000000
	.align		4
        /*0004*/ 	.word	0xffffffff
	.align		4
        /*0008*/ 	.word	index@(_Z10RMSDselectPiS_PfS_fiiiiS0_i)
	.align		4
        /*000c*/ 	.word	index@(vprintf)
	.align		4
        /*0010*/ 	.word	0x00000000
	.align		4
        /*0014*/ 	.word	0xfffffffe
	.align		4
        /*0018*/ 	.word	0x00000000
	.align		4
        /*001c*/ 	.word	0xfffffffd
	.align		4
        /*0020*/ 	.word	0x00000000
	.align		4
        /*0024*/ 	.word	0xfffffffc


//--------------------- .nv.constant4             --------------------------
	.section	.nv.constant4,"a",@progbits
	.align	8
	.align		8
.nv.constant4:
        /*0000*/ 	.dword	vprintf
	.align		8
        /*0008*/ 	.dword	$str


//--------------------- .text._Z10RMSDselectPiS_PfS_fiiiiS0_i --------------------------
	.section	.text._Z10RMSDselectPiS_PfS_fiiiiS0_i,"ax",@progbits
	.align	128
        .global         _Z10RMSDselectPiS_PfS_fiiiiS0_i
        .type           _Z10RMSDselectPiS_PfS_fiiiiS0_i,@function
        .size           _Z10RMSDselectPiS_PfS_fiiiiS0_i,(.L_x_76 - _Z10RMSDselectPiS_PfS_fiiiiS0_i)
        .other          _Z10RMSDselectPiS_PfS_fiiiiS0_i,@"STO_CUDA_ENTRY STV_DEFAULT"
_Z10RMSDselectPiS_PfS_fiiiiS0_i:
.text._Z10RMSDselectPiS_PfS_fiiiiS0_i:
[----:B------:R-:W0:Y:S01]  /*0000*/  LDC R1, c[0x0][0x37c] ;  /* 0x0000df00ff017b82 */ /* 0x000e220000000800 */
[----:B------:R-:W1:Y:S01]  /*0010*/  S2R R0, SR_TID.X ;  /* 0x0000000000007919 */ /* 0x000e620000002100 */
[----:B------:R-:W2:Y:S06]  /*0020*/  LDCU UR5, c[0x0][0x2fc] ;  /* 0x00005f80ff0577ac */ /* 0x000eac0008000800 */
[----:B------:R-:W1:Y:S01]  /*0030*/  S2UR UR6, SR_CTAID.X ;  /* 0x00000000000679c3 */ /* 0x000e620000002500 */
[----:B0-----:R-:W-:Y:S01]  /*0040*/  VIADD R1, R1, 0xfffffff0 ;  /* 0xfffffff001017836 */ /* 0x001fe20000000000 */
[----:B------:R-:W0:Y:S01]  /*0050*/  LDCU UR7, c[0x0][0x3c0] ;  /* 0x00007800ff0777ac */ /* 0x000e220008000800 */
[----:B------:R-:W3:Y:S05]  /*0060*/  LDCU UR4, c[0x0][0x2f8] ;  /* 0x00005f00ff0477ac */ /* 0x000eea0008000800 */
[----:B------:R-:W1:Y:S01]  /*0070*/  LDC R5, c[0x0][0x360] ;  /* 0x0000d800ff057b82 */ /* 0x000e620000000800 */
[----:B---3--:R-:W-:-:S05]  /*0080*/  IADD3 R6, P1, PT, R1, UR4, RZ ;  /* 0x0000000401067c10 */ /* 0x008fca000ff3e0ff */
[----:B--2---:R-:W-:Y:S02]  /*0090*/  IMAD.X R7, RZ, RZ, UR5, P1 ;  /* 0x00000005ff077e24 */ /* 0x004fe400088e06ff */
[----:B-1----:R-:W-:-:S05]  /*00a0*/  IMAD R5, R5, UR6, R0 ;  /* 0x0000000605057c24 */ /* 0x002fca000f8e0200 */
[----:B0-----:R-:W-:-:S13]  /*00b0*/  ISETP.GE.AND P0, PT, R5, UR7, PT ;  /* 0x0000000705007c0c */ /* 0x001fda000bf06270 */
[----:B------:R-:W-:Y:S05]  /*00c0*/  @P0 EXIT ;  /* 0x000000000000094d */ /* 0x000fea0003800000 */
[----:B------:R-:W0:Y:S01]  /*00d0*/  LDC.64 R2, c[0x0][0x398] ;  /* 0x0000e600ff027b82 */ /* 0x000e220000000a00 */
[----:B------:R-:W1:Y:S01]  /*00e0*/  LDCU.64 UR36, c[0x0][0x358] ;  /* 0x00006b00ff2477ac */ /* 0x000e620008000a00 */
[----:B------:R-:W-:Y:S01]  /*00f0*/  IMAD R9, R5, 0x3, RZ ;  /* 0x0000000305097824 */ /* 0x000fe200078e02ff */
[----:B------:R-:W2:Y:S05]  /*0100*/  LDCU UR5, c[0x0][0x3ac] ;  /* 0x00007580ff0577ac */ /* 0x000eaa0008000800 */
[----:B------:R-:W3:Y:S01]  /*0110*/  LDC.64 R16, c[0x0][0x3b8] ;  /* 0x0000ee00ff107b82 */ /* 0x000ee20000000a00 */
[----:B0-----:R-:W-:-:S05]  /*0120*/  IMAD.WIDE R2, R9, 0x4, R2 ;  /* 0x0000000409027825 */ /* 0x001fca00078e0202 */
[----:B-1----:R0:W5:Y:S01]  /*0130*/  LDG.E R25, desc[UR36][R2.64] ;  /* 0x0000002402197981 */ /* 0x002162000c1e1900 */
[----:B---3--:R-:W-:-:S03]  /*0140*/  IMAD.WIDE R16, R5, 0x4, R16 ;  /* 0x0000000405107825 */ /* 0x008fc600078e0210 */
[----:B------:R0:W5:Y:S01]  /*0150*/  LDG.E R14, desc[UR36][R2.64+0x4] ;  /* 0x00000424020e7981 */ /* 0x000162000c1e1900 */
[----:B------:R-:W-:-:S03]  /*0160*/  IMAD.MOV.U32 R5, RZ, RZ, -0x40800000 ;  /* 0xbf800000ff057424 */ /* 0x000fc600078e00ff */
[----:B------:R0:W5:Y:S01]  /*0170*/  LDG.E R9, desc[UR36][R2.64+0x8] ;  /* 0x0000082402097981 */ /* 0x000162000c1e1900 */
[----:B--2---:R-:W-:Y:S01]  /*0180*/  UISETP.GE.AND UP0, UPT, UR5, 0x1, UPT ;  /* 0x000000010500788c */ /* 0x004fe2000bf06270 */
[----:B------:R-:W-:Y:S02]  /*0190*/  IMAD.MOV.U32 R15, RZ, RZ, RZ ;  /* 0x000000ffff0f7224 */ /* 0x000fe400078e00ff */
[----:B------:R0:W-:Y:S06]  /*01a0*/  STG.E desc[UR36][R16.64], R5 ;  /* 0x0000000510007986 */ /* 0x0001ec000c101924 */
[----:B------:R-:W-:Y:S05]  /*01b0*/  BRA.U !UP0, `(.L_x_0) ;  /* 0x0000001108e87547 */ /* 0x000fea000b800000 */
[----:B------:R-:W1:Y:S01]  /*01c0*/  LDCU UR4, c[0x0][0x3b0] ;  /* 0x00007600ff0477ac */ /* 0x000e620008000800 */
[----:B0-----:R-:W0:Y:S01]  /*01d0*/  LDC.64 R2, c[0x0][0x390] ;  /* 0x0000e400ff027b82 */ /* 0x001e220000000a00 */
[----:B-1----:R-:W-:Y:S01]  /*01e0*/  UISETP.GE.AND UP0, UPT, UR4, 0x1, UPT ;  /* 0x000000010400788c */ /* 0x002fe2000bf06270 */
[----:B0----5:R-:W-:-:S08]  /*01f0*/  IMAD.WIDE R2, R9, 0x4, R2 ;  /* 0x0000000409027825 */ /* 0x021fd000078e0202 */
[----:B------:R-:W-:Y:S05]  /*0200*/  BRA.U !UP0, `(.L_x_0) ;  /* 0x0000001108d47547 */ /* 0x000fea000b800000 */
[----:B------:R0:W5:Y:S04]  /*0210*/  LDG.E R23, desc[UR36][R2.64] ;  /* 0x0000002402177981 */ /* 0x000168000c1e1900 */
[----:B------:R0:W5:Y:S01]  /*0220*/  LDG.E R22, desc[UR36][R2.64+0xc] ;  /* 0x00000c2402167981 */ /* 0x000162000c1e1900 */
[----:B------:R-:W-:Y:S01]  /*0230*/  IMAD.MOV.U32 R15, RZ, RZ, RZ ;  /* 0x000000ffff0f7224 */ /* 0x000fe200078e00ff */
[----:B------:R-:W-:-:S06]  /*0240*/  UMOV UR4, URZ ;  /* 0x000000ff00047c82 */ /* 0x000fcc0008000000 */
.L_x_29:
[----:B-1----:R-:W1:Y:S01]  /*0250*/  LDCU UR6, c[0x0][0x3ac] ;  /* 0x00007580ff0677ac */ /* 0x002e620008000800 */
[----:B------:R-:W2:Y:S01]  /*0260*/  LDCU UR7, c[0x0][0x3b0] ;  /* 0x00007600ff0777ac */ /* 0x000ea20008000800 */
[----:B------:R-:W-:Y:S01]  /*0270*/  ULOP3.LUT UR5, URZ, UR4, URZ, 0x33, !UPT ;  /* 0x00000004ff057292 */ /* 0x000fe2000f8e33ff */
[----:B------:R-:W3:Y:S01]  /*0280*/  LDCU UR8, c[0x0][0x3b0] ;  /* 0x00007600ff0877ac */ /* 0x000ee20008000800 */
[----:B------:R-:W4:Y:S02]  /*0290*/  LDCU UR9, c[0x0][0x3a8] ;  /* 0x00007500ff0977ac */ /* 0x000f240008000800 */
[----:B-1----:R-:W-:Y:S01]  /*02a0*/  UIADD3 UR5, UPT, UPT, UR5, UR6, URZ ;  /* 0x0000000605057290 */ /* 0x002fe2000fffe0ff */
[----:B------:R-:W1:Y:S03]  /*02b0*/  LDCU UR10, c[0x0][0x3a4] ;  /* 0x00007480ff0a77ac */ /* 0x000e660008000800 */
[----:B--2---:R-:W-:-:S04]  /*02c0*/  UIMAD UR5, UR5, UR7, URZ ;  /* 0x00000007050572a4 */ /* 0x004fc8000f8e02ff */
[----:B------:R-:W-:Y:S02]  /*02d0*/  UIMAD UR5, UR5, 0x3, URZ ;  /* 0x00000003050578a4 */ /* 0x000fe4000f8e02ff */
[----:B---3--:R-:W-:-:S04]  /*02e0*/  UIADD3 UR6, UPT, UPT, -UR8, URZ, URZ ;  /* 0x000000ff08067290 */ /* 0x008fc8000fffe1ff */
[----:B------:R-:W-:Y:S01]  /*02f0*/  IMAD.U32 R21, RZ, RZ, UR5 ;  /* 0x00000005ff157e24 */ /* 0x000fe2000f8e00ff */
[----:B0---4-:R-:W-:-:S07]  /*0300*/  UMOV UR5, URZ ;  /* 0x000000ff00057c82 */ /* 0x011fce0008000000 */
.L_x_28:
[----:B------:R-:W-:Y:S01]  /*0310*/  I2FP.F32.U32 R0, UR5 ;  /* 0x0000000500007c45 */ /* 0x000fe20008201000 */
[----:B------:R-:W-:Y:S01]  /*0320*/  BSSY.RECONVERGENT B0, `(.L_x_1) ;  /* 0x000008a000007945 */ /* 0x000fe20003800200 */
[----:B0-----:R-:W-:Y:S02]  /*0330*/  I2FP.F32.S32 R2, R14 ;  /* 0x0000000e00027245 */ /* 0x001fe40000201400 */
[----:B------:R-:W-:-:S03]  /*0340*/  I2FP.F32.U32 R8, UR4 ;  /* 0x0000000400087c45 */ /* 0x000fc60008201000 */
[----:B-----5:R-:W-:Y:S01]  /*0350*/  FFMA R3, R23, R0, R2 ;  /* 0x0000000017037223 */ /* 0x020fe20000000002 */
[----:B------:R-:W-:-:S03]  /*0360*/  I2FP.F32.S32 R2, R25 ;  /* 0x0000001900027245 */ /* 0x000fc60000201400 */
[CC--:B-1----:R-:W-:Y:S02]  /*0370*/  FFMA R4, -R22.reuse, R8.reuse, R3 ;  /* 0x0000000816047223 */ /* 0x0c2fe40000000103 */
[----:B------:R-:W-:Y:S02]  /*0380*/  FFMA R3, R23, R8, R2 ;  /* 0x0000000817037223 */ /* 0x000fe40000000002 */
[----:B------:R-:W0:Y:S02]  /*0390*/  F2I.CEIL.NTZ R24, R4 ;  /* 0x0000000400187305 */ /* 0x000e24000020b100 */
[----:B------:R-:W-:Y:S02]  /*03a0*/  FFMA R0, R22, R0, R3 ;  /* 0x0000000016007223 */ /* 0x000fe40000000003 */
[----:B------:R-:W2:Y:S04]  /*03b0*/  LDC.64 R2, c[0x0][0x380] ;  /* 0x0000e000ff027b82 */ /* 0x000ea80000000a00 */
[----:B------:R-:W1:Y:S01]  /*03c0*/  F2I.FLOOR.NTZ R12, R0 ;  /* 0x00000000000c7305 */ /* 0x000e620000207100 */
[----:B0-----:R-:W-:-:S07]  /*03d0*/  I2FP.F32.S32 R5, R24 ;  /* 0x0000001800057245 */ /* 0x001fce0000201400 */
[----:B------:R-:W0:Y:S01]  /*03e0*/  F2I.FLOOR.NTZ R13, R4 ;  /* 0x00000004000d7305 */ /* 0x000e220000207100 */
[----:B------:R-:W-:Y:S01]  /*03f0*/  ISETP.GT.AND P1, PT, R24, -0x1, PT ;  /* 0xffffffff1800780c */ /* 0x000fe20003f24270 */
[----:B------:R-:W-:-:S03]  /*0400*/  FADD R20, -R4, R5 ;  /* 0x0000000504147221 */ /* 0x000fc60000000100 */
[----:B------:R-:W-:Y:S02]  /*0410*/  ISETP.LT.AND P1, PT, R24, UR9, P1 ;  /* 0x0000000918007c0c */ /* 0x000fe40008f21270 */
[C---:B-1----:R-:W-:Y:S01]  /*0420*/  ISETP.GE.AND P4, PT, R12.reuse, UR10, PT ;  /* 0x0000000a0c007c0c */ /* 0x042fe2000bf86270 */
[----:B------:R-:W1:Y:S01]  /*0430*/  F2I.CEIL.NTZ R33, R0 ;  /* 0x0000000000217305 */ /* 0x000e62000020b100 */
[-C--:B------:R-:W-:Y:S02]  /*0440*/  LOP3.LUT R5, RZ, R12.reuse, RZ, 0x33, !PT ;  /* 0x0000000cff057212 */ /* 0x080fe400078e33ff */
[----:B------:R-:W-:Y:S02]  /*0450*/  ISETP.GT.AND P5, PT, R12, -0x1, PT ;  /* 0xffffffff0c00780c */ /* 0x000fe40003fa4270 */
[----:B------:R-:W-:Y:S01]  /*0460*/  I2FP.F32.S32 R11, R12 ;  /* 0x0000000c000b7245 */ /* 0x000fe20000201400 */
[----:B------:R-:W-:Y:S01]  /*0470*/  VIADD R5, R5, UR10 ;  /* 0x0000000a05057c36 */ /* 0x000fe20008000000 */
[----:B0-----:R-:W-:-:S02]  /*0480*/  I2FP.F32.S32 R19, R13 ;  /* 0x0000000d00137245 */ /* 0x001fc40000201400 */
[C---:B------:R-:W-:Y:S02]  /*0490*/  LOP3.LUT R10, R13.reuse, R12, RZ, 0xfc, !PT ;  /* 0x0000000c0d0a7212 */ /* 0x040fe400078efcff */
[C---:B------:R-:W-:Y:S01]  /*04a0*/  ISETP.LT.AND P4, PT, R13.reuse, UR9, !P4 ;  /* 0x000000090d007c0c */ /* 0x040fe2000e781270 */
[----:B------:R-:W-:Y:S01]  /*04b0*/  FADD R19, -R4, R19 ;  /* 0x0000001304137221 */ /* 0x000fe20000000100 */
[----:B------:R-:W-:Y:S02]  /*04c0*/  ISETP.GT.AND P2, PT, R13, -0x1, PT ;  /* 0xffffffff0d00780c */ /* 0x000fe40003f44270 */
[----:B------:R-:W-:Y:S02]  /*04d0*/  ISETP.GT.AND P4, PT, R10, -0x1, P4 ;  /* 0xffffffff0a00780c */ /* 0x000fe40002784270 */
[-C--:B-1----:R-:W-:Y:S02]  /*04e0*/  LOP3.LUT R4, RZ, R33.reuse, RZ, 0x33, !PT ;  /* 0x00000021ff047212 */ /* 0x082fe400078e33ff */
[----:B------:R-:W-:-:S02]  /*04f0*/  I2FP.F32.S32 R9, R33 ;  /* 0x0000002100097245 */ /* 0x000fc40000201400 */
[----:B------:R-:W-:Y:S01]  /*0500*/  P2R R35, PR, RZ, 0x10 ;  /* 0x00000010ff237803 */ /* 0x000fe20000000000 */
[----:B------:R-:W-:Y:S01]  /*0510*/  VIADD R8, R4, UR10 ;  /* 0x0000000a04087c36 */ /* 0x000fe20008000000 */
[-C--:B------:R-:W-:Y:S01]  /*0520*/  ISETP.EQ.AND P4, PT, R13, R24.reuse, P2 ;  /* 0x000000180d00720c */ /* 0x080fe20001782270 */
[----:B------:R-:W-:Y:S01]  /*0530*/  IMAD R4, R5, UR9, R13 ;  /* 0x0000000905047c24 */ /* 0x000fe2000f8e020d */
[----:B------:R-:W-:Y:S01]  /*0540*/  ISETP.NE.AND P0, PT, R13, R24, PT ;  /* 0x000000180d00720c */ /* 0x000fe20003f05270 */
[----:B------:R-:W-:Y:S01]  /*0550*/  FADD R18, -R0, R9 ;  /* 0x0000000900127221 */ /* 0x000fe20000000100 */
[--C-:B------:R-:W-:Y:S01]  /*0560*/  IMAD R5, R5, UR9, R24.reuse ;  /* 0x0000000905057c24 */ /* 0x100fe2000f8e0218 */
[----:B------:R-:W-:Y:S01]  /*0570*/  P2R R26, PR, RZ, 0x10 ;  /* 0x00000010ff1a7803 */ /* 0x000fe20000000000 */
[----:B------:R-:W-:Y:S01]  /*0580*/  IMAD R9, R8, UR9, R13 ;  /* 0x0000000908097c24 */ /* 0x000fe2000f8e020d */
[-C--:B------:R-:W-:Y:S01]  /*0590*/  ISETP.NE.AND P4, PT, R12, R33.reuse, P0 ;  /* 0x000000210c00720c */ /* 0x080fe20000785270 */
[----:B------:R-:W-:Y:S01]  /*05a0*/  IMAD R8, R8, UR9, R24 ;  /* 0x0000000908087c24 */ /* 0x000fe2000f8e0218 */
[----:B------:R-:W-:Y:S01]  /*05b0*/  ISETP.LT.AND P3, PT, R13, UR9, P2 ;  /* 0x000000090d007c0c */ /* 0x000fe20009761270 */
[----:B------:R-:W-:Y:S01]  /*05c0*/  IMAD R5, R5, 0x3, RZ ;  /* 0x0000000305057824 */ /* 0x000fe200078e02ff */
[----:B------:R-:W-:Y:S01]  /*05d0*/  ISETP.LT.AND P2, PT, R12, UR10, P5 ;  /* 0x0000000a0c007c0c */ /* 0x000fe2000af41270 */
[----:B------:R-:W-:Y:S01]  /*05e0*/  IMAD R27, R9, 0x3, RZ ;  /* 0x00000003091b7824 */ /* 0x000fe200078e02ff */
[----:B------:R-:W-:Y:S01]  /*05f0*/  P2R R28, PR, RZ, 0x10 ;  /* 0x00000010ff1c7803 */ /* 0x000fe20000000000 */
[----:B------:R-:W-:Y:S01]  /*0600*/  FADD R0, -R0, R11 ;  /* 0x0000000b00007221 */ /* 0x000fe20000000100 */
[----:B------:R-:W-:Y:S01]  /*0610*/  ISETP.EQ.AND P5, PT, R12, R33, P5 ;  /* 0x000000210c00720c */ /* 0x000fe20002fa2270 */
[----:B------:R-:W-:Y:S01]  /*0620*/  IMAD R29, R8, 0x3, RZ ;  /* 0x00000003081d7824 */ /* 0x000fe200078e02ff */
[----:B------:R-:W-:Y:S01]  /*0630*/  ISETP.LT.AND P4, PT, R13, UR9, PT ;  /* 0x000000090d007c0c */ /* 0x000fe2000bf81270 */
[----:B------:R-:W-:Y:S01]  /*0640*/  IMAD R11, R4, 0x3, RZ ;  /* 0x00000003040b7824 */ /* 0x000fe200078e02ff */
[----:B------:R-:W-:Y:S01]  /*0650*/  ISETP.GT.AND P0, PT, R33, -0x1, PT ;  /* 0xffffffff2100780c */ /* 0x000fe20003f04270 */
[----:B--2---:R-:W-:Y:S01]  /*0660*/  IMAD.WIDE R8, R5, 0x4, R2 ;  /* 0x0000000405087825 */ /* 0x004fe200078e0202 */
[----:B------:R-:W-:-:S02]  /*0670*/  P2R R30, PR, RZ, 0x10 ;  /* 0x00000010ff1e7803 */ /* 0x000fc40000000000 */
[----:B------:R-:W-:Y:S01]  /*0680*/  ISETP.LT.AND P4, PT, R13, UR9, PT ;  /* 0x000000090d007c0c */ /* 0x000fe2000bf81270 */
[--C-:B------:R-:W-:Y:S01]  /*0690*/  IMAD.WIDE R4, R27, 0x4, R2.reuse ;  /* 0x000000041b047825 */ /* 0x100fe200078e0202 */
[----:B------:R-:W-:Y:S02]  /*06a0*/  P2R R27, PR, RZ, 0x20 ;  /* 0x00000020ff1b7803 */ /* 0x000fe40000000000 */
[----:B------:R-:W-:Y:S01]  /*06b0*/  ISETP.LT.AND P5, PT, R13, UR9, PT ;  /* 0x000000090d007c0c */ /* 0x000fe2000bfa1270 */
[--C-:B------:R-:W-:Y:S01]  /*06c0*/  IMAD.WIDE R10, R11, 0x4, R2.reuse ;  /* 0x000000040b0a7825 */ /* 0x100fe200078e0202 */
[----:B------:R-:W-:Y:S02]  /*06d0*/  P2R R32, PR, RZ, 0x10 ;  /* 0x00000010ff207803 */ /* 0x000fe40000000000 */
[----:B------:R-:W-:Y:S01]  /*06e0*/  P2R R31, PR, RZ, 0x20 ;  /* 0x00000020ff1f7803 */ /* 0x000fe20000000000 */
[----:B------:R-:W-:Y:S01]  /*06f0*/  IMAD.WIDE R2, R29, 0x4, R2 ;  /* 0x000000041d027825 */ /* 0x000fe200078e0202 */
[----:B------:R-:W-:-:S02]  /*0700*/  ISETP.EQ.AND P5, PT, R12, R33, PT ;  /* 0x000000210c00720c */ /* 0x000fc40003fa2270 */
[CC--:B------:R-:W-:Y:S02]  /*0710*/  ISETP.EQ.AND P4, PT, R12.reuse, R33.reuse, PT ;  /* 0x000000210c00720c */ /* 0x0c0fe40003f82270 */
[----:B------:R-:W-:Y:S02]  /*0720*/  P2R R32, PR, RZ, 0x20 ;  /* 0x00000020ff207803 */ /* 0x000fe40000000000 */
[----:B------:R-:W-:Y:S02]  /*0730*/  P2R R36, PR, RZ, 0x10 ;  /* 0x00000010ff247803 */ /* 0x000fe40000000000 */
[----:B------:R-:W-:Y:S01]  /*0740*/  ISETP.NE.AND P6, PT, R13, R24, PT ;  /* 0x000000180d00720c */ /* 0x000fe20003fc5270 */
[----:B------:R-:W-:Y:S01]  /*0750*/  IMAD.MOV.U32 R24, RZ, RZ, 0x437f0000 ;  /* 0x437f0000ff187424 */ /* 0x000fe200078e00ff */
[C---:B------:R-:W-:Y:S02]  /*0760*/  ISETP.EQ.AND P5, PT, R12.reuse, R33, PT ;  /* 0x000000210c00720c */ /* 0x040fe40003fa2270 */
[----:B------:R-:W-:-:S02]  /*0770*/  ISETP.LT.AND P4, PT, R12, UR10, PT ;  /* 0x0000000a0c007c0c */ /* 0x000fc4000bf81270 */
[----:B------:R-:W-:Y:S02]  /*0780*/  ISETP.LT.AND P0, PT, R33, UR10, P0 ;  /* 0x0000000a21007c0c */ /* 0x000fe40008701270 */
[----:B------:R-:W-:Y:S02]  /*0790*/  P2R R33, PR, RZ, 0x10 ;  /* 0x00000010ff217803 */ /* 0x000fe40000000000 */
[C---:B------:R-:W-:Y:S02]  /*07a0*/  ISETP.LT.AND P4, PT, R12.reuse, UR10, PT ;  /* 0x0000000a0c007c0c */ /* 0x040fe4000bf81270 */
[----:B------:R-:W-:Y:S02]  /*07b0*/  P2R R29, PR, RZ, 0x40 ;  /* 0x00000040ff1d7803 */ /* 0x000fe40000000000 */
[----:B------:R-:W-:Y:S02]  /*07c0*/  P2R R34, PR, RZ, 0x10 ;  /* 0x00000010ff227803 */ /* 0x000fe40000000000 */
[----:B------:R-:W-:-:S04]  /*07d0*/  ISETP.LT.AND P4, PT, R12, UR10, PT ;  /* 0x0000000a0c007c0c */ /* 0x000fc8000bf81270 */
[----:B------:R-:W-:Y:S02]  /*07e0*/  P2R R37, PR, RZ, 0x10 ;  /* 0x00000010ff257803 */ /* 0x000fe40000000000 */
[----:B------:R-:W-:Y:S01]  /*07f0*/  ISETP.NE.AND P4, PT, R35, RZ, PT ;  /* 0x000000ff2300720c */ /* 0x000fe20003f85270 */
[----:B------:R-:W-:-:S12]  /*0800*/  @!P6 BRA P5, `(.L_x_2) ;  /* 0x0000000000e0e947 */ /* 0x000fd80002800000 */
[----:B------:R-:W-:Y:S02]  /*0810*/  ISETP.NE.AND P5, PT, R26, RZ, PT ;  /* 0x000000ff1a00720c */ /* 0x000fe40003fa5270 */
[----:B------:R-:W-:-:S13]  /*0820*/  ISETP.LT.AND P6, PT, R13, UR9, PT ;  /* 0x000000090d007c0c */ /* 0x000fda000bfc1270 */
[----:B------:R-:W-:Y:S05]  /*0830*/  @P5 BRA P6, `(.L_x_3) ;  /* 0x0000000000b05947 */ /* 0x000fea0003000000 */
[----:B------:R-:W-:Y:S02]  /*0840*/  ISETP.NE.AND P6, PT, R27, RZ, PT ;  /* 0x000000ff1b00720c */ /* 0x000fe40003fc5270 */
[----:B------:R-:W-:-:S13]  /*0850*/  ISETP.LT.AND P5, PT, R12, UR10, PT ;  /* 0x0000000a0c007c0c */ /* 0x000fda000bfa1270 */
[----:B------:R-:W-:Y:S05]  /*0860*/  @P6 BRA P5, `(.L_x_4) ;  /* 0x0000000000806947 */ /* 0x000fea0002800000 */
[----:B------:R-:W-:-:S13]  /*0870*/  ISETP.NE.AND P5, PT, R28, RZ, PT ;  /* 0x000000ff1c00720c */ /* 0x000fda0003fa5270 */
[----:B------:R-:W-:Y:S05]  /*0880*/  @!P5 BRA `(.L_x_5) ;  /* 0x0000000000ccd947 */ /* 0x000fea0003800000 */
[----:B------:R-:W-:Y:S01]  /*0890*/  BSSY.RECONVERGENT B1, `(.L_x_6) ;  /* 0x0000008000017945 */ /* 0x000fe20003800200 */
[----:B------:R-:W-:Y:S02]  /*08a0*/  HFMA2 R35, -RZ, RZ, 0, 1.5199184417724609375e-05 ;  /* 0x000000ffff237431 */ /* 0x000fe400000001ff */
[----:B------:R-:W-:Y:S01]  /*08b0*/  IMAD.MOV.U32 R13, RZ, RZ, 0x437f0000 ;  /* 0x437f0000ff0d7424 */ /* 0x000fe200078e00ff */
[----:B------:R-:W-:Y:S06]  /*08c0*/  @!P2 BRA `(.L_x_7) ;  /* 0x000000000010a947 */ /* 0x000fec0003800000 */
[----:B------:R-:W-:Y:S01]  /*08d0*/  IMAD.MOV.U32 R35, RZ, RZ, 0xff ;  /* 0x000000ffff237424 */ /* 0x000fe200078e00ff */
[----:B------:R-:W2:Y:S05]  /*08e0*/  @P1 LDG.E R12, desc[UR36][R8.64] ;  /* 0x00000024080c1981 */ /* 0x000eaa000c1e1900 */
[----:B------:R0:W5:Y:S02]  /*08f0*/  @P3 LDG.E R35, desc[UR36][R10.64] ;  /* 0x000000240a233981 */ /* 0x000164000c1e1900 */
[----:B0-2---:R-:W-:-:S07]  /*0900*/  @P1 I2FP.F32.S32 R13, R12 ;  /* 0x0000000c000d1245 */ /* 0x005fce0000201400 */
.L_x_7:
[----:B------:R-:W-:Y:S05]  /*0910*/  BSYNC.RECONVERGENT B1 ;  /* 0x0000000000017941 */ /* 0x000fea0003800200 */
.L_x_6:
[----:B------:R-:W-:Y:S01]  /*0920*/  BSSY.RECONVERGENT B1, `(.L_x_8) ;  /* 0x0000008000017945 */ /* 0x000fe20003800200 */
[----:B------:R-:W-:Y:S02]  /*0930*/  IMAD.MOV.U32 R12, RZ, RZ, 0x437f0000 ;  /* 0x437f0000ff0c7424 */ /* 0x000fe400078e00ff */
[----:B------:R-:W-:Y:S01]  /*0940*/  IMAD.MOV.U32 R37, RZ, RZ, 0xff ;  /* 0x000000ffff257424 */ /* 0x000fe200078e00ff */
[----:B------:R-:W-:Y:S06]  /*0950*/  @!P0 BRA `(.L_x_9) ;  /* 0x0000000000108947 */ /* 0x000fec0003800000 */
[----:B------:R-:W-:Y:S01]  /*0960*/  IMAD.MOV.U32 R37, RZ, RZ, 0xff ;  /* 0x000000ffff257424 */ /* 0x000fe200078e00ff */
[----:B------:R-:W2:Y:S05]  /*0970*/  @P1 LDG.E R24, desc[UR36][R2.64] ;  /* 0x0000002402181981 */ /* 0x000eaa000c1e1900 */
[----:B------:R0:W5:Y:S02]  /*0980*/  @P3 LDG.E R37, desc[UR36][R4.64] ;  /* 0x0000002404253981 */ /* 0x000164000c1e1900 */
[----:B0-2---:R-:W-:-:S07]  /*0990*/  @P1 I2FP.F32.S32 R12, R24 ;  /* 0x00000018000c1245 */ /* 0x005fce0000201400 */
.L_x_9:
[----:B------:R-:W-:Y:S05]  /*09a0*/  BSYNC.RECONVERGENT B1 ;  /* 0x0000000000017941 */ /* 0x000fea0003800200 */
.L_x_8:
[----:B-----5:R-:W-:Y:S01]  /*09b0*/  I2FP.F32.S32 R37, R37 ;  /* 0x0000002500257245 */ /* 0x020fe20000201400 */
[----:B------:R-:W-:Y:S01]  /*09c0*/  FMUL R12, R0, R12 ;  /* 0x0000000c000c7220 */ /* 0x000fe20000400000 */
[----:B------:R-:W-:Y:S01]  /*09d0*/  I2FP.F32.S32 R35, R35 ;  /* 0x0000002300237245 */ /* 0x000fe20000201400 */
[----:B------:R-:W-:Y:S02]  /*09e0*/  FMUL R24, R18, R13 ;  /* 0x0000000d12187220 */ /* 0x000fe40000400000 */
[----:B------:R-:W-:Y:S01]  /*09f0*/  FMUL R37, R0, R37 ;  /* 0x0000002500257220 */ /* 0x000fe20000400000 */
[C---:B------:R-:W-:Y:S01]  /*0a00*/  FMUL R12, R19.reuse, R12 ;  /* 0x0000000c130c7220 */ /* 0x040fe20000400000 */
[----:B------:R-:W-:Y:S02]  /*0a10*/  FMUL R35, R18, R35 ;  /* 0x0000002312237220 */ /* 0x000fe40000400000 */
[----:B------:R-:W-:Y:S01]  /*0a20*/  FMUL R37, R20, R37 ;  /* 0x0000002514257220 */ /* 0x000fe20000400000 */
[----:B------:R-:W-:-:S03]  /*0a30*/  FFMA R24, R19, R24, R12 ;  /* 0x0000001813187223 */ /* 0x000fc6000000000c */
[----:B------:R-:W-:-:S04]  /*0a40*/  FFMA R35, R20, R35, R37 ;  /* 0x0000002314237223 */ /* 0x000fc80000000025 */
[----:B------:R-:W-:Y:S01]  /*0a50*/  FADD R24, R35, R24 ;  /* 0x0000001823187221 */ /* 0x000fe20000000000 */
[----:B------:R-:W-:Y:S06]  /*0a60*/  BRA `(.L_x_5) ;  /* 0x0000000000547947 */ /* 0x000fec0003800000 */
.L_x_4:
[----:B------:R-:W2:Y:S04]  /*0a70*/  @P1 LDG.E R13, desc[UR36][R8.64] ;  /* 0x00000024080d1981 */ /* 0x000ea8000c1e1900 */
[----:B------:R-:W3:Y:S01]  /*0a80*/  @P3 LDG.E R24, desc[UR36][R10.64] ;  /* 0x000000240a183981 */ /* 0x000ee2000c1e1900 */
[----:B------:R-:W-:Y:S01]  /*0a90*/  IMAD.MOV.U32 R12, RZ, RZ, 0x437f0000 ;  /* 0x437f0000ff0c7424 */ /* 0x000fe200078e00ff */
[----:B--2---:R-:W-:Y:S01]  /*0aa0*/  @P1 I2FP.F32.S32 R12, R13 ;  /* 0x0000000d000c1245 */ /* 0x004fe20000201400 */
[----:B------:R-:W-:Y:S01]  /*0ab0*/  IMAD.MOV.U32 R13, RZ, RZ, 0x437f0000 ;  /* 0x437f0000ff0d7424 */ /* 0x000fe200078e00ff */
[----:B---3--:R-:W-:-:S03]  /*0ac0*/  @P3 I2FP.F32.S32 R13, R24 ;  /* 0x00000018000d3245 */ /* 0x008fc60000201400 */
[----:B------:R-:W-:-:S04]  /*0ad0*/  FMUL R35, R19, R12 ;  /* 0x0000000c13237220 */ /* 0x000fc80000400000 */
[----:B------:R-:W-:Y:S01]  /*0ae0*/  FFMA R24, R20, R13, R35 ;  /* 0x0000000d14187223 */ /* 0x000fe20000000023 */
[----:B------:R-:W-:Y:S06]  /*0af0*/  BRA `(.L_x_5) ;  /* 0x0000000000307947 */ /* 0x000fec0003800000 */
.L_x_3:
        /* <DEDUP_REMOVED lines=9> */
.L_x_2:
[----:B------:R-:W-:Y:S05]  /*0b90*/  @!P4 BRA `(.L_x_5) ;  /* 0x000000000008c947 */ /* 0x000fea0003800000 */
[----:B------:R-:W2:Y:S02]  /*0ba0*/  LDG.E R24, desc[UR36][R10.64] ;  /* 0x000000240a187981 */ /* 0x000ea4000c1e1900 */
[----:B--2---:R-:W-:-:S07]  /*0bb0*/  I2FP.F32.S32 R24, R24 ;  /* 0x0000001800187245 */ /* 0x004fce0000201400 */
.L_x_5:
[----:B------:R-:W-:Y:S05]  /*0bc0*/  BSYNC.RECONVERGENT B0 ;  /* 0x0000000000007941 */ /* 0x000fea0003800200 */
.L_x_1:
[----:B------:R-:W0:Y:S01]  /*0bd0*/  LDC.64 R12, c[0x0][0x388] ;  /* 0x0000e200ff0c7b82 */ /* 0x000e220000000a00 */
[----:B------:R-:W-:Y:S02]  /*0be0*/  ISETP.NE.AND P6, PT, R29, RZ, PT ;  /* 0x000000ff1d00720c */ /* 0x000fe40003fc5270 */
[----:B------:R-:W-:Y:S01]  /*0bf0*/  ISETP.NE.AND P5, PT, R36, RZ, PT ;  /* 0x000000ff2400720c */ /* 0x000fe20003fa5270 */
[----:B0-----:R-:W-:-:S05]  /*0c00*/  IMAD.WIDE R12, R21, 0x4, R12 ;  /* 0x00000004150c7825 */ /* 0x001fca00078e020c */
[----:B------:R-:W2:Y:S01]  /*0c10*/  LDG.E R35, desc[UR36][R12.64] ;  /* 0x000000240c237981 */ /* 0x000ea2000c1e1900 */
[----:B------:R-:W-:Y:S01]  /*0c20*/  BSSY.RECONVERGENT B0, `(.L_x_10) ;  /* 0x0000041000007945 */ /* 0x000fe20003800200 */
[----:B--2---:R-:W-:-:S05]  /*0c30*/  I2FP.F32.S32 R35, R35 ;  /* 0x0000002300237245 */ /* 0x004fca0000201400 */
[----:B------:R-:W-:-:S04]  /*0c40*/  FADD R24, -R35, R24 ;  /* 0x0000001823187221 */ /* 0x000fc80000000100 */
[----:B------:R-:W-:Y:S01]  /*0c50*/  FFMA R15, R24, R24, R15 ;  /* 0x00000018180f7223 */ /* 0x000fe2000000000f */
[----:B------:R-:W-:Y:S01]  /*0c60*/  MOV R24, 0x437f0000 ;  /* 0x437f000000187802 */ /* 0x000fe20000000f00 */
[----:B------:R-:W-:Y:S06]  /*0c70*/  @!P6 BRA P5, `(.L_x_11) ;  /* 0x0000000000e0e947 */ /* 0x000fec0002800000 */
[----:B------:R-:W-:Y:S02]  /*0c80*/  ISETP.NE.AND P6, PT, R26, RZ, PT ;  /* 0x000000ff1a00720c */ /* 0x000fe40003fc5270 */
[----:B------:R-:W-:-:S13]  /*0c90*/  ISETP.NE.AND P5, PT, R31, RZ, PT ;  /* 0x000000ff1f00720c */ /* 0x000fda0003fa5270 */
[----:B------:R-:W-:Y:S05]  /*0ca0*/  @P6 BRA P5, `(.L_x_12) ;  /* 0x0000000000b06947 */ /* 0x000fea0002800000 */
[----:B------:R-:W-:Y:S02]  /*0cb0*/  ISETP.NE.AND P6, PT, R27, RZ, PT ;  /* 0x000000ff1b00720c */ /* 0x000fe40003fc5270 */
[----:B------:R-:W-:-:S13]  /*0cc0*/  ISETP.NE.AND P5, PT, R34, RZ, PT ;  /* 0x000000ff2200720c */ /* 0x000fda0003fa5270 */
[----:B------:R-:W-:Y:S05]  /*0cd0*/  @P6 BRA P5, `(.L_x_13) ;  /* 0x0000000000806947 */ /* 0x000fea0002800000 */
[----:B------:R-:W-:-:S13]  /*0ce0*/  ISETP.NE.AND P5, PT, R28, RZ, PT ;  /* 0x000000ff1c00720c */ /* 0x000fda0003fa5270 */
[----:B------:R-:W-:Y:S05]  /*0cf0*/  @!P5 BRA `(.L_x_14) ;  /* 0x0000000000ccd947 */ /* 0x000fea0003800000 */
[----:B------:R-:W-:Y:S01]  /*0d00*/  BSSY.RECONVERGENT B1, `(.L_x_15) ;  /* 0x0000008000017945 */ /* 0x000fe20003800200 */
[----:B------:R-:W-:Y:S02]  /*0d10*/  IMAD.MOV.U32 R35, RZ, RZ, 0x437f0000 ;  /* 0x437f0000ff237424 */ /* 0x000fe400078e00ff */
[----:B------:R-:W-:Y:S01]  /*0d20*/  IMAD.MOV.U32 R24, RZ, RZ, 0xff ;  /* 0x000000ffff187424 */ /* 0x000fe200078e00ff */
[----:B------:R-:W-:Y:S06]  /*0d30*/  @!P2 BRA `(.L_x_16) ;  /* 0x000000000010a947 */ /* 0x000fec0003800000 */
[----:B------:R-:W2:Y:S02]  /*0d40*/  @P1 LDG.E R24, desc[UR36][R8.64+0x4] ;  /* 0x0000042408181981 */ /* 0x000ea4000c1e1900 */
[----:B--2---:R-:W-:Y:S01]  /*0d50*/  @P1 I2FP.F32.S32 R35, R24 ;  /* 0x0000001800231245 */ /* 0x004fe20000201400 */
[----:B------:R-:W-:-:S06]  /*0d60*/  IMAD.MOV.U32 R24, RZ, RZ, 0xff ;  /* 0x000000ffff187424 */ /* 0x000fcc00078e00ff */
[----:B------:R0:W5:Y:S02]  /*0d70*/  @P3 LDG.E R24, desc[UR36][R10.64+0x4] ;  /* 0x000004240a183981 */ /* 0x000164000c1e1900 */
.L_x_16:
[----:B------:R-:W-:Y:S05]  /*0d80*/  BSYNC.RECONVERGENT B1 ;  /* 0x0000000000017941 */ /* 0x000fea0003800200 */
.L_x_15:
        /* <DEDUP_REMOVED lines=8> */
.L_x_18:
[----:B------:R-:W-:Y:S05]  /*0e10*/  BSYNC.RECONVERGENT B1 ;  /* 0x0000000000017941 */ /* 0x000fea0003800200 */
.L_x_17:
[----:B-----5:R-:W-:Y:S01]  /*0e20*/  I2FP.F32.S32 R34, R34 ;  /* 0x0000002200227245 */ /* 0x020fe20000201400 */
[----:B------:R-:W-:Y:S01]  /*0e30*/  FMUL R36, R0, R31 ;  /* 0x0000001f00247220 */ /* 0x000fe20000400000 */
[----:B------:R-:W-:-:S03]  /*0e40*/  I2FP.F32.S32 R37, R24 ;  /* 0x0000001800257245 */ /* 0x000fc60000201400 */
[----:B------:R-:W-:Y:S01]  /*0e50*/  FMUL R34, R0, R34 ;  /* 0x0000002200227220 */ /* 0x000fe20000400000 */
[----:B------:R-:W-:Y:S01]  /*0e60*/  FMUL R36, R19, R36 ;  /* 0x0000002413247220 */ /* 0x000fe20000400000 */
[----:B------:R-:W-:Y:S02]  /*0e70*/  FMUL R37, R18, R37 ;  /* 0x0000002512257220 */ /* 0x000fe40000400000 */
[----:B------:R-:W-:Y:S01]  /*0e80*/  FMUL R24, R20, R34 ;  /* 0x0000002214187220 */ /* 0x000fe20000400000 */
[----:B------:R-:W-:-:S03]  /*0e90*/  FMUL R34, R18, R35 ;  /* 0x0000002312227220 */ /* 0x000fc60000400000 */
[----:B------:R-:W-:Y:S01]  /*0ea0*/  FFMA R24, R20, R37, R24 ;  /* 0x0000002514187223 */ /* 0x000fe20000000018 */
[----:B------:R-:W-:-:S04]  /*0eb0*/  FFMA R31, R19, R34, R36 ;  /* 0x00000022131f7223 */ /* 0x000fc80000000024 */
[----:B------:R-:W-:Y:S01]  /*0ec0*/  FADD R24, R24, R31 ;  /* 0x0000001f18187221 */ /* 0x000fe20000000000 */
[----:B------:R-:W-:Y:S06]  /*0ed0*/  BRA `(.L_x_14) ;  /* 0x0000000000547947 */ /* 0x000fec0003800000 */
.L_x_13:
[----:B------:R-:W2:Y:S04]  /*0ee0*/  @P3 LDG.E R24, desc[UR36][R10.64+0x4] ;  /* 0x000004240a183981 */ /* 0x000ea8000c1e1900 */
[----:B------:R-:W3:Y:S01]  /*0ef0*/  @P1 LDG.E R34, desc[UR36][R8.64+0x4] ;  /* 0x0000042408221981 */ /* 0x000ee2000c1e1900 */
[----:B------:R-:W-:Y:S01]  /*0f00*/  IMAD.MOV.U32 R31, RZ, RZ, 0x437f0000 ;  /* 0x437f0000ff1f7424 */ /* 0x000fe200078e00ff */
[----:B--2---:R-:W-:Y:S01]  /*0f10*/  @P3 I2FP.F32.S32 R31, R24 ;  /* 0x00000018001f3245 */ /* 0x004fe20000201400 */
[----:B------:R-:W-:Y:S01]  /*0f20*/  IMAD.MOV.U32 R24, RZ, RZ, 0x437f0000 ;  /* 0x437f0000ff187424 */ /* 0x000fe200078e00ff */
[----:B---3--:R-:W-:-:S05]  /*0f30*/  @P1 I2FP.F32.S32 R24, R34 ;  /* 0x0000002200181245 */ /* 0x008fca0000201400 */
[----:B------:R-:W-:-:S04]  /*0f40*/  FMUL R35, R19, R24 ;  /* 0x0000001813237220 */ /* 0x000fc80000400000 */
[----:B------:R-:W-:Y:S01]  /*0f50*/  FFMA R24, R20, R31, R35 ;  /* 0x0000001f14187223 */ /* 0x000fe20000000023 */
[----:B------:R-:W-:Y:S06]  /*0f60*/  BRA `(.L_x_14) ;  /* 0x0000000000307947 */ /* 0x000fec0003800000 */
.L_x_12:
[----:B------:R-:W2:Y:S04]  /*0f70*/  @P0 LDG.E R24, desc[UR36][R4.64+0x4] ;  /* 0x0000042404180981 */ /* 0x000ea8000c1e1900 */
[----:B------:R-:W3:Y:S01]  /*0f80*/  @P2 LDG.E R34, desc[UR36][R10.64+0x4] ;  /* 0x000004240a222981 */ /* 0x000ee2000c1e1900 */
[----:B------:R-:W-:Y:S02]  /*0f90*/  HFMA2 R31, -RZ, RZ, 3.748046875, 0 ;  /* 0x437f0000ff1f7431 */ /* 0x000fe400000001ff */
[----:B------:R-:W-:Y:S01]  /*0fa0*/  IMAD.MOV.U32 R35, RZ, RZ, 0x437f0000 ;  /* 0x437f0000ff237424 */ /* 0x000fe200078e00ff */
[----:B--2---:R-:W-:Y:S02]  /*0fb0*/  @P0 I2FP.F32.S32 R35, R24 ;  /* 0x0000001800230245 */ /* 0x004fe40000201400 */
[----:B---3--:R-:W-:-:S03]  /*0fc0*/  @P2 I2FP.F32.S32 R31, R34 ;  /* 0x00000022001f2245 */ /* 0x008fc60000201400 */
[----:B------:R-:W-:-:S04]  /*0fd0*/  FMUL R35, R0, R35 ;  /* 0x0000002300237220 */ /* 0x000fc80000400000 */
[----:B------:R-:W-:Y:S01]  /*0fe0*/  FFMA R24, R18, R31, R35 ;  /* 0x0000001f12187223 */ /* 0x000fe20000000023 */
[----:B------:R-:W-:Y:S06]  /*0ff0*/  BRA `(.L_x_14) ;  /* 0x00000000000c7947 */ /* 0x000fec0003800000 */
.L_x_11:
[----:B------:R-:W-:Y:S05]  /*1000*/  @!P4 BRA `(.L_x_14) ;  /* 0x000000000008c947 */ /* 0x000fea0003800000 */
[----:B------:R-:W2:Y:S02]  /*1010*/  LDG.E R24, desc[UR36][R10.64+0x4] ;  /* 0x000004240a187981 */ /* 0x000ea4000c1e1900 */
[----:B--2---:R-:W-:-:S07]  /*1020*/  I2FP.F32.S32 R24, R24 ;  /* 0x0000001800187245 */ /* 0x004fce0000201400 */
.L_x_14:
[----:B------:R-:W-:Y:S05]  /*1030*/  BSYNC.RECONVERGENT B0 ;  /* 0x0000000000007941 */ /* 0x000fea0003800200 */
.L_x_10:
[----:B------:R-:W-:Y:S02]  /*1040*/  ISETP.NE.AND P6, PT, R29, RZ, PT ;  /* 0x000000ff1d00720c */ /* 0x000fe40003fc5270 */
[----:B------:R-:W2:Y:S01]  /*1050*/  LDG.E R29, desc[UR36][R12.64+0x4] ;  /* 0x000004240c1d7981 */ /* 0x000ea2000c1e1900 */
[----:B------:R-:W-:Y:S01]  /*1060*/  ISETP.NE.AND P5, PT, R32, RZ, PT ;  /* 0x000000ff2000720c */ /* 0x000fe20003fa5270 */
[----:B------:R-:W-:Y:S01]  /*1070*/  BSSY.RECONVERGENT B0, `(.L_x_19) ;  /* 0x0000041000007945 */ /* 0x000fe20003800200 */
[----:B--2---:R-:W-:-:S05]  /*1080*/  I2FP.F32.S32 R29, R29 ;  /* 0x0000001d001d7245 */ /* 0x004fca0000201400 */
[----:B------:R-:W-:-:S04]  /*1090*/  FADD R24, -R29, R24 ;  /* 0x000000181d187221 */ /* 0x000fc80000000100 */
[----:B------:R-:W-:Y:S01]  /*10a0*/  FFMA R15, R24, R24, R15 ;  /* 0x00000018180f7223 */ /* 0x000fe2000000000f */
[----:B------:R-:W-:Y:S01]  /*10b0*/  IMAD.MOV.U32 R24, RZ, RZ, 0x437f0000 ;  /* 0x437f0000ff187424 */ /* 0x000fe200078e00ff */
        /* <DEDUP_REMOVED lines=13> */
[----:B------:R-:W-:Y:S01]  /*1190*/  IMAD.MOV.U32 R24, RZ, RZ, 0xff ;  /* 0x000000ffff187424 */ /* 0x000fe200078e00ff */
[----:B------:R-:W2:Y:S05]  /*11a0*/  @P1 LDG.E R8, desc[UR36][R8.64+0x8] ;  /* 0x0000082408081981 */ /* 0x000eaa000c1e1900 */
[----:B------:R3:W5:Y:S02]  /*11b0*/  @P3 LDG.E R24, desc[UR36][R10.64+0x8] ;  /* 0x000008240a183981 */ /* 0x000764000c1e1900 */
[----:B--23--:R-:W-:-:S07]  /*11c0*/  @P1 I2FP.F32.S32 R27, R8 ;  /* 0x00000008001b1245 */ /* 0x00cfce0000201400 */
.L_x_25:
[----:B------:R-:W-:Y:S05]  /*11d0*/  BSYNC.RECONVERGENT B1 ;  /* 0x0000000000017941 */ /* 0x000fea0003800200 */
.L_x_24:
        /* <DEDUP_REMOVED lines=8> */
.L_x_27:
[----:B------:R-:W-:Y:S05]  /*1260*/  BSYNC.RECONVERGENT B1 ;  /* 0x0000000000017941 */ /* 0x000fea0003800200 */
.L_x_26:
[----:B-1---5:R-:W-:Y:S01]  /*1270*/  I2FP.F32.S32 R5, R8 ;  /* 0x0000000800057245 */ /* 0x022fe20000201400 */
[----:B------:R-:W-:Y:S01]  /*1280*/  FMUL R2, R0, R9 ;  /* 0x0000000900027220 */ /* 0x000fe20000400000 */
[----:B------:R-:W-:-:S03]  /*1290*/  I2FP.F32.S32 R3, R24 ;  /* 0x0000001800037245 */ /* 0x000fc60000201400 */
[----:B------:R-:W-:Y:S01]  /*12a0*/  FMUL R5, R0, R5 ;  /* 0x0000000500057220 */ /* 0x000fe20000400000 */
[C---:B------:R-:W-:Y:S01]  /*12b0*/  FMUL R0, R18.reuse, R27 ;  /* 0x0000001b12007220 */ /* 0x040fe20000400000 */
[----:B------:R-:W-:Y:S01]  /*12c0*/  FMUL R3, R18, R3 ;  /* 0x0000000312037220 */ /* 0x000fe20000400000 */
[----:B------:R-:W-:Y:S01]  /*12d0*/  FMUL R2, R19, R2 ;  /* 0x0000000213027220 */ /* 0x000fe20000400000 */
[----:B------:R-:W-:-:S03]  /*12e0*/  FMUL R5, R20, R5 ;  /* 0x0000000514057220 */ /* 0x000fc60000400000 */
[----:B------:R-:W-:Y:S01]  /*12f0*/  FFMA R0, R19, R0, R2 ;  /* 0x0000000013007223 */ /* 0x000fe20000000002 */
[----:B------:R-:W-:-:S04]  /*1300*/  FFMA R3, R20, R3, R5 ;  /* 0x0000000314037223 */ /* 0x000fc80000000005 */
[----:B------:R-:W-:Y:S01]  /*1310*/  FADD R24, R3, R0 ;  /* 0x0000000003187221 */ /* 0x000fe20000000000 */
[----:B------:R-:W-:Y:S06]  /*1320*/  BRA `(.L_x_23) ;  /* 0x0000000000547947 */ /* 0x000fec0003800000 */
.L_x_22:
[----:B------:R-:W2:Y:S04]  /*1330*/  @P1 LDG.E R8, desc[UR36][R8.64+0x8] ;  /* 0x0000082408081981 */ /* 0x000ea8000c1e1900 */
[----:B0-----:R-:W3:Y:S01]  /*1340*/  @P3 LDG.E R10, desc[UR36][R10.64+0x8] ;  /* 0x000008240a0a3981 */ /* 0x001ee2000c1e1900 */
[----:B------:R-:W-:Y:S01]  /*1350*/  MOV R0, 0x437f0000 ;  /* 0x437f000000007802 */ /* 0x000fe20000000f00 */
[----:B------:R-:W-:Y:S01]  /*1360*/  IMAD.MOV.U32 R3, RZ, RZ, 0x437f0000 ;  /* 0x437f0000ff037424 */ /* 0x000fe200078e00ff */
[----:B--2---:R-:W-:Y:S02]  /*1370*/  @P1 I2FP.F32.S32 R0, R8 ;  /* 0x0000000800001245 */ /* 0x004fe40000201400 */
[----:B---3--:R-:W-:-:S03]  /*1380*/  @P3 I2FP.F32.S32 R3, R10 ;  /* 0x0000000a00033245 */ /* 0x008fc60000201400 */
[----:B------:R-:W-:-:S04]  /*1390*/  FMUL R19, R19, R0 ;  /* 0x0000000013137220 */ /* 0x000fc80000400000 */
[----:B------:R-:W-:Y:S01]  /*13a0*/  FFMA R24, R20, R3, R19 ;  /* 0x0000000314187223 */ /* 0x000fe20000000013 */
[----:B------:R-:W-:Y:S06]  /*13b0*/  BRA `(.L_x_23) ;  /* 0x0000000000307947 */ /* 0x000fec0003800000 */
.L_x_21:
[----:B-1----:R-:W2:Y:S04]  /*13c0*/  @P0 LDG.E R4, desc[UR36][R4.64+0x8] ;  /* 0x0000082404040981 */ /* 0x002ea8000c1e1900 */
[----:B0-----:R-:W3:Y:S01]  /*13d0*/  @P2 LDG.E R10, desc[UR36][R10.64+0x8] ;  /* 0x000008240a0a2981 */ /* 0x001ee2000c1e1900 */
[----:B------:R-:W-:Y:S02]  /*13e0*/  IMAD.MOV.U32 R9, RZ, RZ, 0x437f0000 ;  /* 0x437f0000ff097424 */ /* 0x000fe400078e00ff */
[----:B------:R-:W-:Y:S01]  /*13f0*/  IMAD.MOV.U32 R3, RZ, RZ, 0x437f0000 ;  /* 0x437f0000ff037424 */ /* 0x000fe200078e00ff */
[----:B--2---:R-:W-:Y:S02]  /*1400*/  @P0 I2FP.F32.S32 R9, R4 ;  /* 0x0000000400090245 */ /* 0x004fe40000201400 */
[----:B---3--:R-:W-:-:S03]  /*1410*/  @P2 I2FP.F32.S32 R3, R10 ;  /* 0x0000000a00032245 */ /* 0x008fc60000201400 */
[----:B------:R-:W-:-:S04]  /*1420*/  FMUL R9, R0, R9 ;  /* 0x0000000900097220 */ /* 0x000fc80000400000 */
[----:B------:R-:W-:Y:S01]  /*1430*/  FFMA R24, R18, R3, R9 ;  /* 0x0000000312187223 */ /* 0x000fe20000000009 */
[----:B------:R-:W-:Y:S06]  /*1440*/  BRA `(.L_x_23) ;  /* 0x00000000000c7947 */ /* 0x000fec0003800000 */
.L_x_20:
[----:B------:R-:W-:Y:S05]  /*1450*/  @!P4 BRA `(.L_x_23) ;  /* 0x000000000008c947 */ /* 0x000fea0003800000 */
[----:B0-----:R-:W2:Y:S02]  /*1460*/  LDG.E R10, desc[UR36][R10.64+0x8] ;  /* 0x000008240a0a7981 */ /* 0x001ea4000c1e1900 */
[----:B--2---:R-:W-:-:S07]  /*1470*/  I2FP.F32.S32 R24, R10 ;  /* 0x0000000a00187245 */ /* 0x004fce0000201400 */
.L_x_23:
[----:B------:R-:W-:Y:S05]  /*1480*/  BSYNC.RECONVERGENT B0 ;  /* 0x0000000000007941 */ /* 0x000fea0003800200 */
.L_x_19:
[----:B------:R-:W2:Y:S01]  /*1490*/  LDG.E R12, desc[UR36][R12.64+0x8] ;  /* 0x000008240c0c7981 */ /* 0x000ea2000c1e1900 */
[----:B------:R-:W-:Y:S01]  /*14a0*/  UIADD3 UR6, UPT, UPT, UR6, 0x1, URZ ;  /* 0x0000000106067890 */ /* 0x000fe2000fffe0ff */
[----:B------:R-:W-:Y:S01]  /*14b0*/  VIADD R21, R21, 0x3 ;  /* 0x0000000315157836 */ /* 0x000fe20000000000 */
[----:B------:R-:W-:Y:S02]  /*14c0*/  UIADD3 UR5, UPT, UPT, UR5, 0x1, URZ ;  /* 0x0000000105057890 */ /* 0x000fe4000fffe0ff */
[----:B------:R-:W-:Y:S01]  /*14d0*/  UISETP.NE.AND UP0, UPT, UR6, URZ, UPT ;  /* 0x000000ff0600728c */ /* 0x000fe2000bf05270 */
[----:B--2---:R-:W-:-:S05]  /*14e0*/  I2FP.F32.S32 R3, R12 ;  /* 0x0000000c00037245 */ /* 0x004fca0000201400 */
[----:B------:R-:W-:-:S04]  /*14f0*/  FADD R24, -R3, R24 ;  /* 0x0000001803187221 */ /* 0x000fc80000000100 */
[----:B------:R-:W-:Y:S01]  /*1500*/  FFMA R15, R24, R24, R15 ;  /* 0x00000018180f7223 */ /* 0x000fe2000000000f */
[----:B------:R-:W-:Y:S06]  /*1510*/  BRA.U UP0, `(.L_x_28) ;  /* 0xffffffed007c7547 */ /* 0x000fec000b83ffff */
[----:B------:R-:W2:Y:S01]  /*1520*/  LDCU UR5, c[0x0][0x3ac] ;  /* 0x00007580ff0577ac */ /* 0x000ea20008000800 */
[----:B------:R-:W-:-:S04]  /*1530*/  UIADD3 UR4, UPT, UPT, UR4, 0x1, URZ ;  /* 0x0000000104047890 */ /* 0x000fc8000fffe0ff */
[----:B--2---:R-:W-:-:S09]  /*1540*/  UISETP.NE.AND UP0, UPT, UR4, UR5, UPT ;  /* 0x000000050400728c */ /* 0x004fd2000bf05270 */
[----:B------:R-:W-:Y:S05]  /*1550*/  BRA.U UP0, `(.L_x_29) ;  /* 0xffffffed003c7547 */ /* 0x000fea000b83ffff */
.L_x_0:
[----:B------:R-:W2:Y:S01]  /*1560*/  LDCU UR4, c[0x0][0x3b0] ;  /* 0x00007600ff0477ac */ /* 0x000ea20008000800 */
[----:B------:R-:W-:Y:S01]  /*1570*/  BSSY.RECONVERGENT B0, `(.L_x_30) ;  /* 0x000000f000007945 */ /* 0x000fe20003800200 */
[----:B--2---:R-:W-:-:S04]  /*1580*/  UIMAD UR4, UR5, UR4, URZ ;  /* 0x00000004050472a4 */ /* 0x004fc8000f8e02ff */
[----:B------:R-:W-:-:S06]  /*1590*/  UIMAD UR4, UR4, 0x3, URZ ;  /* 0x00000003040478a4 */ /* 0x000fcc000f8e02ff */
[----:B-1----:R-:W-:-:S04]  /*15a0*/  I2FP.F32.S32 R4, UR4 ;  /* 0x0000000400047c45 */ /* 0x002fc80008201400 */
[----:B0-----:R-:W0:Y:S08]  /*15b0*/  MUFU.RCP R3, R4 ;  /* 0x0000000400037308 */ /* 0x001e300000001000 */
[----:B------:R-:W1:Y:S01]  /*15c0*/  FCHK P0, R15, R4 ;  /* 0x000000040f007302 */ /* 0x000e620000000000 */
[----:B0-----:R-:W-:-:S04]  /*15d0*/  FFMA R0, -R4, R3, 1 ;  /* 0x3f80000004007423 */ /* 0x001fc80000000103 */
[----:B------:R-:W-:-:S04]  /*15e0*/  FFMA R0, R3, R0, R3 ;  /* 0x0000000003007223 */ /* 0x000fc80000000003 */
[----:B------:R-:W-:-:S04]  /*15f0*/  FFMA R3, R0, R15, RZ ;  /* 0x0000000f00037223 */ /* 0x000fc800000000ff */
[----:B------:R-:W-:-:S04]  /*1600*/  FFMA R2, -R4, R3, R15 ;  /* 0x0000000304027223 */ /* 0x000fc8000000010f */
[----:B------:R-:W-:Y:S01]  /*1610*/  FFMA R0, R0, R2, R3 ;  /* 0x0000000200007223 */ /* 0x000fe20000000003 */
[----:B-1----:R-:W-:Y:S06]  /*1620*/  @!P0 BRA `(.L_x_31) ;  /* 0x00000000000c8947 */ /* 0x002fec0003800000 */
[----:B------:R-:W-:Y:S01]  /*1630*/  IMAD.MOV.U32 R3, RZ, RZ, R15 ;  /* 0x000000ffff037224 */ /* 0x000fe200078e000f */
[----:B------:R-:W-:-:S07]  /*1640*/  MOV R2, 0x1660 ;  /* 0x0000166000027802 */ /* 0x000fce0000000f00 */
[----:B-----5:R-:W-:Y:S05]  /*1650*/  CALL.REL.NOINC `($__internal_1_$__cuda_sm3x_div_rn_noftz_f32_slowpath) ;  /* 0x0000000000e87944 */ /* 0x020fea0003c00000 */
.L_x_31:
[----:B------:R-:W-:Y:S05]  /*1660*/  BSYNC.RECONVERGENT B0 ;  /* 0x0000000000007941 */ /* 0x000fea0003800200 */
.L_x_30:
[----:B------:R-:W-:Y:S01]  /*1670*/  VIADD R2, R0, 0xf3000000 ;  /* 0xf300000000027836 */ /* 0x000fe20000000000 */
[----:B------:R0:W1:Y:S01]  /*1680*/  MUFU.RSQ R3, R0 ;  /* 0x0000000000037308 */ /* 0x0000620000001400 */
[----:B------:R-:W-:Y:S03]  /*1690*/  BSSY.RECONVERGENT B0, `(.L_x_32) ;  /* 0x000000a000007945 */ /* 0x000fe60003800200 */
[----:B------:R-:W-:-:S13]  /*16a0*/  ISETP.GT.U32.AND P0, PT, R2, 0x727fffff, PT ;  /* 0x727fffff0200780c */ /* 0x000fda0003f04070 */
[----:B01----:R-:W-:Y:S05]  /*16b0*/  @!P0 BRA `(.L_x_33) ;  /* 0x00000000000c8947 */ /* 0x003fea0003800000 */
[----:B-----5:R-:W-:-:S07]  /*16c0*/  MOV R9, 0x16e0 ;  /* 0x000016e000097802 */ /* 0x020fce0000000f00 */
[----:B------:R-:W-:Y:S05]  /*16d0*/  CALL.REL.NOINC `($__internal_0_$__cuda_sm20_sqrt_rn_f32_slowpath) ;  /* 0x00000000006c7944 */ /* 0x000fea0003c00000 */
[----:B------:R-:W-:Y:S05]  /*16e0*/  BRA `(.L_x_34) ;  /* 0x0000000000107947 */ /* 0x000fea0003800000 */
.L_x_33:
[C---:B------:R-:W-:Y:S01]  /*16f0*/  FMUL.FTZ R19, R3.reuse, R0 ;  /* 0x0000000003137220 */ /* 0x040fe20000410000 */
[----:B------:R-:W-:-:S03]  /*1700*/  FMUL.FTZ R2, R3, 0.5 ;  /* 0x3f00000003027820 */ /* 0x000fc60000410000 */
[----:B------:R-:W-:-:S04]  /*1710*/  FFMA R0, -R19, R19, R0 ;  /* 0x0000001313007223 */ /* 0x000fc80000000100 */
[----:B------:R-:W-:-:S07]  /*1720*/  FFMA R19, R0, R2, R19 ;  /* 0x0000000200137223 */ /* 0x000fce0000000013 */
.L_x_34:
[----:B------:R-:W-:Y:S05]  /*1730*/  BSYNC.RECONVERGENT B0 ;  /* 0x0000000000007941 */ /* 0x000fea0003800200 */
.L_x_32:
[----:B-----5:R-:W-:Y:S01]  /*1740*/  ISETP.NE.AND P0, PT, R14, 0xc8, PT ;  /* 0x000000c80e00780c */ /* 0x020fe20003f05270 */
[----:B------:R-:W-:Y:S03]  /*1750*/  BSSY.RECONVERGENT B6, `(.L_x_35) ;  /* 0x000000e000067945 */ /* 0x000fe60003800200 */
[----:B------:R-:W-:-:S13]  /*1760*/  ISETP.NE.OR P0, PT, R25, 0xc8, P0 ;  /* 0x000000c81900780c */ /* 0x000fda0000705670 */
[----:B------:R-:W-:Y:S05]  /*1770*/  @P0 BRA `(.L_x_36) ;  /* 0x00000000002c0947 */ /* 0x000fea0003800000 */
[----:B------:R-:W0:Y:S01]  /*1780*/  LDCU UR4, c[0x0][0x3a0] ;  /* 0x00007400ff0477ac */ /* 0x000e220008000800 */
[----:B------:R-:W-:Y:S01]  /*1790*/  F2F.F64.F32 R8, R19 ;  /* 0x0000001300087310 */ /* 0x000fe20000201800 */
[----:B------:R-:W-:-:S04]  /*17a0*/  MOV R0, 0x0 ;  /* 0x0000000000007802 */ /* 0x000fc80000000f00 */
[----:B------:R1:W2:Y:S03]  /*17b0*/  LDC.64 R2, c[0x4][R0] ;  /* 0x0100000000027b82 */ /* 0x0002a60000000a00 */
[----:B0-----:R-:W0:Y:S01]  /*17c0*/  F2F.F64.F32 R10, UR4 ;  /* 0x00000004000a7d10 */ /* 0x001e220008201800 */
[----:B------:R-:W3:Y:S01]  /*17d0*/  LDCU.64 UR4, c[0x4][0x8] ;  /* 0x01000100ff0477ac */ /* 0x000ee20008000a00 */
[----:B0-----:R1:W-:Y:S01]  /*17e0*/  STL.128 [R1], R8 ;  /* 0x0000000801007387 */ /* 0x0013e20000100c00 */
[----:B---3--:R-:W-:Y:S02]  /*17f0*/  IMAD.U32 R4, RZ, RZ, UR4 ;  /* 0x00000004ff047e24 */ /* 0x008fe4000f8e00ff */
[----:B------:R-:W-:-:S07]  /*1800*/  IMAD.U32 R5, RZ, RZ, UR5 ;  /* 0x00000005ff057e24 */ /* 0x000fce000f8e00ff */
[----:B------:R-:W-:-:S07]  /*1810*/  LEPC R20, `(.L_x_36) ;  /* 0x000000001014794e */ /* 0x000fce0000000000 */
[----:B-12---:R-:W-:Y:S05]  /*1820*/  CALL.ABS.NOINC R2 ;  /* 0x0000000002007343 */ /* 0x006fea0003c00000 */
.L_x_36:
[----:B------:R-:W-:Y:S05]  /*1830*/  BSYNC.RECONVERGENT B6 ;  /* 0x0000000000067941 */ /* 0x000fea0003800200 */
.L_x_35:
[----:B------:R-:W0:Y:S02]  /*1840*/  LDCU UR4, c[0x0][0x3a0] ;  /* 0x00007400ff0477ac */ /* 0x000e240008000800 */
[----:B0-----:R-:W-:-:S13]  /*1850*/  FSETP.GEU.AND P0, PT, R19, UR4, PT ;  /* 0x0000000413007c0b */ /* 0x001fda000bf0e000 */
[----:B------:R-:W-:Y:S05]  /*1860*/  @P0 EXIT ;  /* 0x000000000000094d */ /* 0x000fea0003800000 */
[----:B------:R-:W-:Y:S01]  /*1870*/  STG.E desc[UR36][R16.64], R19 ;  /* 0x0000001310007986 */ /* 0x000fe2000c101924 */
[----:B------:R-:W-:Y:S05]  /*1880*/  EXIT ;  /* 0x000000000000794d */ /* 0x000fea0003800000 */
        .weak           $__internal_0_$__cuda_sm20_sqrt_rn_f32_slowpath
        .type           $__internal_0_$__cuda_sm20_sqrt_rn_f32_slowpath,@function
        .size           $__internal_0_$__cuda_sm20_sqrt_rn_f32_slowpath,($__internal_1_$__cuda_sm3x_div_rn_noftz_f32_slowpath - $__internal_0_$__cuda_sm20_sqrt_rn_f32_slowpath)
$__internal_0_$__cuda_sm20_sqrt_rn_f32_slowpath:
[----:B------:R-:W-:-:S13]  /*1890*/  LOP3.LUT P0, RZ, R0, 0x7fffffff, RZ, 0xc0, !PT ;  /* 0x7fffffff00ff7812 */ /* 0x000fda000780c0ff */
[----:B------:R-:W-:Y:S01]  /*18a0*/  @!P0 MOV R2, R0 ;  /* 0x0000000000028202 */ /* 0x000fe20000000f00 */
[----:B------:R-:W-:Y:S06]  /*18b0*/  @!P0 BRA `(.L_x_37) ;  /* 0x0000000000408947 */ /* 0x000fec0003800000 */
[----:B------:R-:W-:-:S13]  /*18c0*/  FSETP.GEU.FTZ.AND P0, PT, R0, RZ, PT ;  /* 0x000000ff0000720b */ /* 0x000fda0003f1e000 */
[----:B------:R-:W-:Y:S01]  /*18d0*/  @!P0 IMAD.MOV.U32 R2, RZ, RZ, 0x7fffffff ;  /* 0x7fffffffff028424 */ /* 0x000fe200078e00ff */
[----:B------:R-:W-:Y:S06]  /*18e0*/  @!P0 BRA `(.L_x_37) ;  /* 0x0000000000348947 */ /* 0x000fec0003800000 */
[----:B------:R-:W-:-:S13]  /*18f0*/  FSETP.GTU.FTZ.AND P0, PT, |R0|, +INF , PT ;  /* 0x7f8000000000780b */ /* 0x000fda0003f1c200 */
[----:B------:R-:W-:Y:S01]  /*1900*/  @P0 FADD.FTZ R2, R0, 1 ;  /* 0x3f80000000020421 */ /* 0x000fe20000010000 */
[----:B------:R-:W-:Y:S06]  /*1910*/  @P0 BRA `(.L_x_37) ;  /* 0x0000000000280947 */ /* 0x000fec0003800000 */
[----:B------:R-:W-:-:S13]  /*1920*/  FSETP.NEU.FTZ.AND P0, PT, |R0|, +INF , PT ;  /* 0x7f8000000000780b */ /* 0x000fda0003f1d200 */
[----:B------:R-:W-:-:S04]  /*1930*/  @P0 FFMA R3, R0, 1.84467440737095516160e+19, RZ ;  /* 0x5f80000000030823 */ /* 0x000fc800000000ff */
[----:B------:R-:W0:Y:S02]  /*1940*/  @P0 MUFU.RSQ R2, R3 ;  /* 0x0000000300020308 */ /* 0x000e240000001400 */
[----:B0-----:R-:W-:Y:S01]  /*1950*/  @P0 FMUL.FTZ R4, R3, R2 ;  /* 0x0000000203040220 */ /* 0x001fe20000410000 */
[----:B------:R-:W-:Y:S01]  /*1960*/  @P0 FMUL.FTZ R8, R2, 0.5 ;  /* 0x3f00000002080820 */ /* 0x000fe20000410000 */
[----:B------:R-:W-:Y:S02]  /*1970*/  @!P0 IMAD.MOV.U32 R2, RZ, RZ, R0 ;  /* 0x000000ffff028224 */ /* 0x000fe400078e0000 */
[----:B------:R-:W-:-:S04]  /*1980*/  @P0 FADD.FTZ R5, -R4, -RZ ;  /* 0x800000ff04050221 */ /* 0x000fc80000010100 */
[----:B------:R-:W-:-:S04]  /*1990*/  @P0 FFMA R5, R4, R5, R3 ;  /* 0x0000000504050223 */ /* 0x000fc80000000003 */
[----:B------:R-:W-:-:S04]  /*19a0*/  @P0 FFMA R5, R5, R8, R4 ;  /* 0x0000000805050223 */ /* 0x000fc80000000004 */
[----:B------:R-:W-:-:S07]  /*19b0*/  @P0 FMUL.FTZ R2, R5, 2.3283064365386962891e-10 ;  /* 0x2f80000005020820 */ /* 0x000fce0000410000 */
.L_x_37:
[----:B------:R-:W-:Y:S02]  /*19c0*/  IMAD.MOV.U32 R19, RZ, RZ, R2 ;  /* 0x000000ffff137224 */ /* 0x000fe400078e0002 */
[----:B------:R-:W-:Y:S02]  /*19d0*/  IMAD.MOV.U32 R2, RZ, RZ, R9 ;  /* 0x000000ffff027224 */ /* 0x000fe400078e0009 */
[----:B------:R-:W-:-:S04]  /*19e0*/  IMAD.MOV.U32 R3, RZ, RZ, 0x0 ;  /* 0x00000000ff037424 */ /* 0x000fc800078e00ff */
[----:B------:R-:W-:Y:S05]  /*19f0*/  RET.REL.NODEC R2 `(_Z10RMSDselectPiS_PfS_fiiiiS0_i) ;  /* 0xffffffe402807950 */ /* 0x000fea0003c3ffff */
        .weak           $__internal_1_$__cuda_sm3x_div_rn_noftz_f32_slowpath
        .type           $__internal_1_$__cuda_sm3x_div_rn_noftz_f32_slowpath,@function
        .size           $__internal_1_$__cuda_sm3x_div_rn_noftz_f32_slowpath,(.L_x_76 - $__internal_1_$__cuda_sm3x_div_rn_noftz_f32_slowpath)
$__internal_1_$__cuda_sm3x_div_rn_noftz_f32_slowpath:
[----:B------:R-:W-:Y:S01]  /*1a00*/  SHF.R.U32.HI R5, RZ, 0x17, R4 ;  /* 0x00000017ff057819 */ /* 0x000fe20000011604 */
[----:B------:R-:W-:Y:S01]  /*1a10*/  BSSY.RECONVERGENT B1, `(.L_x_38) ;  /* 0x0000063000017945 */ /* 0x000fe20003800200 */
[----:B------:R-:W-:Y:S02]  /*1a20*/  SHF.R.U32.HI R0, RZ, 0x17, R3 ;  /* 0x00000017ff007819 */ /* 0x000fe40000011603 */
[----:B------:R-:W-:Y:S02]  /*1a30*/  LOP3.LUT R5, R5, 0xff, RZ, 0xc0, !PT ;  /* 0x000000ff05057812 */ /* 0x000fe400078ec0ff */
[----:B------:R-:W-:-:S03]  /*1a40*/  LOP3.LUT R12, R0, 0xff, RZ, 0xc0, !PT ;  /* 0x000000ff000c7812 */ /* 0x000fc600078ec0ff */
[----:B------:R-:W-:Y:S02]  /*1a50*/  VIADD R9, R5, 0xffffffff ;  /* 0xffffffff05097836 */ /* 0x000fe40000000000 */
[----:B------:R-:W-:-:S03]  /*1a60*/  VIADD R10, R12, 0xffffffff ;  /* 0xffffffff0c0a7836 */ /* 0x000fc60000000000 */
[----:B------:R-:W-:-:S04]  /*1a70*/  ISETP.GT.U32.AND P0, PT, R9, 0xfd, PT ;  /* 0x000000fd0900780c */ /* 0x000fc80003f04070 */
[----:B------:R-:W-:-:S13]  /*1a80*/  ISETP.GT.U32.OR P0, PT, R10, 0xfd, P0 ;  /* 0x000000fd0a00780c */ /* 0x000fda0000704470 */
[----:B------:R-:W-:Y:S01]  /*1a90*/  @!P0 IMAD.MOV.U32 R8, RZ, RZ, RZ ;  /* 0x000000ffff088224 */ /* 0x000fe200078e00ff */
[----:B------:R-:W-:Y:S06]  /*1aa0*/  @!P0 BRA `(.L_x_39) ;  /* 0x0000000000608947 */ /* 0x000fec0003800000 */
[----:B------:R-:W-:Y:S02]  /*1ab0*/  FSETP.GTU.FTZ.AND P0, PT, |R3|, +INF , PT ;  /* 0x7f8000000300780b */ /* 0x000fe40003f1c200 */
[----:B------:R-:W-:Y:S02]  /*1ac0*/  FSETP.GTU.FTZ.AND P1, PT, |R4|, +INF , PT ;  /* 0x7f8000000400780b */ /* 0x000fe40003f3c200 */
[----:B------:R-:W-:Y:S02]  /*1ad0*/  MOV R0, R4 ;  /* 0x0000000400007202 */ /* 0x000fe40000000f00 */
[----:B------:R-:W-:-:S13]  /*1ae0*/  PLOP3.LUT P0, PT, P0, P1, PT, 0xf8, 0x8f ;  /* 0x00000000008f781c */ /* 0x000fda0000703f70 */
[----:B------:R-:W-:Y:S05]  /*1af0*/  @P0 BRA `(.L_x_40) ;  /* 0x00000004004c0947 */ /* 0x000fea0003800000 */
[----:B------:R-:W-:-:S13]  /*1b00*/  LOP3.LUT P0, RZ, R4, 0x7fffffff, R3, 0xc8, !PT ;  /* 0x7fffffff04ff7812 */ /* 0x000fda000780c803 */
[----:B------:R-:W-:Y:S05]  /*1b10*/  @!P0 BRA `(.L_x_41) ;  /* 0x00000004003c8947 */ /* 0x000fea0003800000 */
[C---:B------:R-:W-:Y:S02]  /*1b20*/  FSETP.NEU.FTZ.AND P1, PT, |R3|.reuse, +INF , PT ;  /* 0x7f8000000300780b */ /* 0x040fe40003f3d200 */
[----:B------:R-:W-:Y:S02]  /*1b30*/  FSETP.NEU.FTZ.AND P0, PT, |R0|, +INF , PT ;  /* 0x7f8000000000780b */ /* 0x000fe40003f1d200 */
[----:B------:R-:W-:-:S11]  /*1b40*/  FSETP.NEU.FTZ.AND P2, PT, |R3|, +INF , PT ;  /* 0x7f8000000300780b */ /* 0x000fd60003f5d200 */
[----:B------:R-:W-:Y:S05]  /*1b50*/  @!P0 BRA !P1, `(.L_x_41) ;  /* 0x00000004002c8947 */ /* 0x000fea0004800000 */
[----:B------:R-:W-:-:S04]  /*1b60*/  LOP3.LUT P1, RZ, R3, 0x7fffffff, RZ, 0xc0, !PT ;  /* 0x7fffffff03ff7812 */ /* 0x000fc8000782c0ff */
[----:B------:R-:W-:-:S13]  /*1b70*/  PLOP3.LUT P0, PT, P0, P1, PT, 0x2f, 0xf2 ;  /* 0x0000000000f2781c */ /* 0x000fda0000702577 */
[----:B------:R-:W-:Y:S05]  /*1b80*/  @P0 BRA `(.L_x_42) ;  /* 0x0000000400180947 */ /* 0x000fea0003800000 */
[----:B------:R-:W-:-:S04]  /*1b90*/  LOP3.LUT P0, RZ, R4, 0x7fffffff, RZ, 0xc0, !PT ;  /* 0x7fffffff04ff7812 */ /* 0x000fc8000780c0ff */
[----:B------:R-:W-:-:S13]  /*1ba0*/  PLOP3.LUT P0, PT, P2, P0, PT, 0x2f, 0xf2 ;  /* 0x0000000000f2781c */ /* 0x000fda0001700577 */
[----:B------:R-:W-:Y:S05]  /*1bb0*/  @P0 BRA `(.L_x_43) ;  /* 0x0000000400000947 */ /* 0x000fea0003800000 */
[----:B------:R-:W-:Y:S02]  /*1bc0*/  ISETP.GE.AND P0, PT, R10, RZ, PT ;  /* 0x000000ff0a00720c */ /* 0x000fe40003f06270 */
[----:B------:R-:W-:-:S11]  /*1bd0*/  ISETP.GE.AND P1, PT, R9, RZ, PT ;  /* 0x000000ff0900720c */ /* 0x000fd60003f26270 */
[----:B------:R-:W-:Y:S02]  /*1be0*/  @P0 IMAD.MOV.U32 R8, RZ, RZ, RZ ;  /* 0x000000ffff080224 */ /* 0x000fe400078e00ff */
[----:B------:R-:W-:Y:S01]  /*1bf0*/  @!P0 FFMA R3, R3, 1.84467440737095516160e+19, RZ ;  /* 0x5f80000003038823 */ /* 0x000fe200000000ff */
[----:B------:R-:W-:Y:S02]  /*1c00*/  @!P0 IMAD.MOV.U32 R8, RZ, RZ, -0x40 ;  /* 0xffffffc0ff088424 */ /* 0x000fe400078e00ff */
[----:B------:R-:W-:Y:S02]  /*1c10*/  @!P1 FFMA R4, R0, 1.84467440737095516160e+19, RZ ;  /* 0x5f80000000049823 */ /* 0x000fe400000000ff */
[----:B------:R-:W-:-:S07]  /*1c20*/  @!P1 VIADD R8, R8, 0x40 ;  /* 0x0000004008089836 */ /* 0x000fce0000000000 */
.L_x_39:
[----:B------:R-:W-:Y:S01]  /*1c30*/  LEA R9, R5, 0xc0800000, 0x17 ;  /* 0xc080000005097811 */ /* 0x000fe200078eb8ff */
[----:B------:R-:W-:Y:S04]  /*1c40*/  BSSY.RECONVERGENT B2, `(.L_x_44) ;  /* 0x0000036000027945 */ /* 0x000fe80003800200 */
[----:B------:R-:W-:Y:S02]  /*1c50*/  IMAD.IADD R9, R4, 0x1, -R9 ;  /* 0x0000000104097824 */ /* 0x000fe400078e0a09 */
[----:B------:R-:W-:Y:S02]  /*1c60*/  VIADD R4, R12, 0xffffff81 ;  /* 0xffffff810c047836 */ /* 0x000fe40000000000 */
[----:B------:R-:W0:Y:S01]  /*1c70*/  MUFU.RCP R10, R9 ;  /* 0x00000009000a7308 */ /* 0x000e220000001000 */
[----:B------:R-:W-:Y:S01]  /*1c80*/  FADD.FTZ R11, -R9, -RZ ;  /* 0x800000ff090b7221 */ /* 0x000fe20000010100 */
[C---:B------:R-:W-:Y:S01]  /*1c90*/  IMAD R0, R4.reuse, -0x800000, R3 ;  /* 0xff80000004007824 */ /* 0x040fe200078e0203 */
[----:B------:R-:W-:-:S05]  /*1ca0*/  IADD3 R5, PT, PT, R4, 0x7f, -R5 ;  /* 0x0000007f04057810 */ /* 0x000fca0007ffe805 */
[----:B------:R-:W-:Y:S02]  /*1cb0*/  IMAD.IADD R5, R5, 0x1, R8 ;  /* 0x0000000105057824 */ /* 0x000fe400078e0208 */
[----:B0-----:R-:W-:-:S04]  /*1cc0*/  FFMA R13, R10, R11, 1 ;  /* 0x3f8000000a0d7423 */ /* 0x001fc8000000000b */
[----:B------:R-:W-:-:S04]  /*1cd0*/  FFMA R12, R10, R13, R10 ;  /* 0x0000000d0a0c7223 */ /* 0x000fc8000000000a */
[----:B------:R-:W-:-:S04]  /*1ce0*/  FFMA R3, R0, R12, RZ ;  /* 0x0000000c00037223 */ /* 0x000fc800000000ff */
[----:B------:R-:W-:-:S04]  /*1cf0*/  FFMA R10, R11, R3, R0 ;  /* 0x000000030b0a7223 */ /* 0x000fc80000000000 */
[----:B------:R-:W-:-:S04]  /*1d00*/  FFMA R13, R12, R10, R3 ;  /* 0x0000000a0c0d7223 */ /* 0x000fc80000000003 */
[----:B------:R-:W-:-:S04]  /*1d10*/  FFMA R10, R11, R13, R0 ;  /* 0x0000000d0b0a7223 */ /* 0x000fc80000000000 */
[----:B------:R-:W-:-:S05]  /*1d20*/  FFMA R3, R12, R10, R13 ;  /* 0x0000000a0c037223 */ /* 0x000fca000000000d */
[----:B------:R-:W-:-:S04]  /*1d30*/  SHF.R.U32.HI R0, RZ, 0x17, R3 ;  /* 0x00000017ff007819 */ /* 0x000fc80000011603 */
[----:B------:R-:W-:-:S05]  /*1d40*/  LOP3.LUT R0, R0, 0xff, RZ, 0xc0, !PT ;  /* 0x000000ff00007812 */ /* 0x000fca00078ec0ff */
[----:B------:R-:W-:-:S05]  /*1d50*/  IMAD.IADD R8, R0, 0x1, R5 ;  /* 0x0000000100087824 */ /* 0x000fca00078e0205 */
[----:B------:R-:W-:-:S04]  /*1d60*/  IADD3 R0, PT, PT, R8, -0x1, RZ ;  /* 0xffffffff08007810 */ /* 0x000fc80007ffe0ff */
[----:B------:R-:W-:-:S13]  /*1d70*/  ISETP.GE.U32.AND P0, PT, R0, 0xfe, PT ;  /* 0x000000fe0000780c */ /* 0x000fda0003f06070 */
[----:B------:R-:W-:Y:S05]  /*1d80*/  @!P0 BRA `(.L_x_45) ;  /* 0x0000000000808947 */ /* 0x000fea0003800000 */
[----:B------:R-:W-:-:S13]  /*1d90*/  ISETP.GT.AND P0, PT, R8, 0xfe, PT ;  /* 0x000000fe0800780c */ /* 0x000fda0003f04270 */
[----:B------:R-:W-:Y:S05]  /*1da0*/  @P0 BRA `(.L_x_46) ;  /* 0x00000000006c0947 */ /* 0x000fea0003800000 */
[----:B------:R-:W-:-:S13]  /*1db0*/  ISETP.GE.AND P0, PT, R8, 0x1, PT ;  /* 0x000000010800780c */ /* 0x000fda0003f06270 */
[----:B------:R-:W-:Y:S05]  /*1dc0*/  @P0 BRA `(.L_x_47) ;  /* 0x0000000000740947 */ /* 0x000fea0003800000 */
[----:B------:R-:W-:Y:S02]  /*1dd0*/  ISETP.GE.AND P0, PT, R8, -0x18, PT ;  /* 0xffffffe80800780c */ /* 0x000fe40003f06270 */
[----:B------:R-:W-:-:S11]  /*1de0*/  LOP3.LUT R3, R3, 0x80000000, RZ, 0xc0, !PT ;  /* 0x8000000003037812 */ /* 0x000fd600078ec0ff */
[----:B------:R-:W-:Y:S05]  /*1df0*/  @!P0 BRA `(.L_x_47) ;  /* 0x0000000000688947 */ /* 0x000fea0003800000 */
[-CC-:B------:R-:W-:Y:S01]  /*1e00*/  FFMA.RZ R0, R12, R10.reuse, R13.reuse ;  /* 0x0000000a0c007223 */ /* 0x180fe2000000c00d */
[----:B------:R-:W-:Y:S02]  /*1e10*/  VIADD R9, R8, 0x20 ;  /* 0x0000002008097836 */ /* 0x000fe40000000000 */
[-CC-:B------:R-:W-:Y:S01]  /*1e20*/  FFMA.RM R5, R12, R10.reuse, R13.reuse ;  /* 0x0000000a0c057223 */ /* 0x180fe2000000400d */
[----:B------:R-:W-:Y:S02]  /*1e30*/  ISETP.NE.AND P2, PT, R8, RZ, PT ;  /* 0x000000ff0800720c */ /* 0x000fe40003f45270 */
[----:B------:R-:W-:Y:S01]  /*1e40*/  LOP3.LUT R4, R0, 0x7fffff, RZ, 0xc0, !PT ;  /* 0x007fffff00047812 */ /* 0x000fe200078ec0ff */
[----:B------:R-:W-:Y:S01]  /*1e50*/  FFMA.RP R0, R12, R10, R13 ;  /* 0x0000000a0c007223 */ /* 0x000fe2000000800d */
[----:B------:R-:W-:Y:S01]  /*1e60*/  ISETP.NE.AND P1, PT, R8, RZ, PT ;  /* 0x000000ff0800720c */ /* 0x000fe20003f25270 */
[----:B------:R-:W-:Y:S01]  /*1e70*/  IMAD.MOV R8, RZ, RZ, -R8 ;  /* 0x000000ffff087224 */ /* 0x000fe200078e0a08 */
[----:B------:R-:W-:-:S02]  /*1e80*/  LOP3.LUT R4, R4, 0x800000, RZ, 0xfc, !PT ;  /* 0x0080000004047812 */ /* 0x000fc400078efcff */
[----:B------:R-:W-:Y:S02]  /*1e90*/  FSETP.NEU.FTZ.AND P0, PT, R0, R5, PT ;  /* 0x000000050000720b */ /* 0x000fe40003f1d000 */
[----:B------:R-:W-:Y:S02]  /*1ea0*/  SHF.L.U32 R9, R4, R9, RZ ;  /* 0x0000000904097219 */ /* 0x000fe400000006ff */
[----:B------:R-:W-:Y:S02]  /*1eb0*/  SEL R5, R8, RZ, P2 ;  /* 0x000000ff08057207 */ /* 0x000fe40001000000 */
[----:B------:R-:W-:Y:S02]  /*1ec0*/  ISETP.NE.AND P1, PT, R9, RZ, P1 ;  /* 0x000000ff0900720c */ /* 0x000fe40000f25270 */
[----:B------:R-:W-:Y:S02]  /*1ed0*/  SHF.R.U32.HI R5, RZ, R5, R4 ;  /* 0x00000005ff057219 */ /* 0x000fe40000011604 */
[----:B------:R-:W-:-:S02]  /*1ee0*/  PLOP3.LUT P0, PT, P0, P1, PT, 0xf8, 0x8f ;  /* 0x00000000008f781c */ /* 0x000fc40000703f70 */
[----:B------:R-:W-:Y:S02]  /*1ef0*/  SHF.R.U32.HI R9, RZ, 0x1, R5 ;  /* 0x00000001ff097819 */ /* 0x000fe40000011605 */
[----:B------:R-:W-:-:S04]  /*1f00*/  SEL R0, RZ, 0x1, !P0 ;  /* 0x00000001ff007807 */ /* 0x000fc80004000000 */
[----:B------:R-:W-:-:S04]  /*1f10*/  LOP3.LUT R0, R0, 0x1, R9, 0xf8, !PT ;  /* 0x0000000100007812 */ /* 0x000fc800078ef809 */
[----:B------:R-:W-:-:S05]  /*1f20*/  LOP3.LUT R0, R0, R5, RZ, 0xc0, !PT ;  /* 0x0000000500007212 */ /* 0x000fca00078ec0ff */
[----:B------:R-:W-:-:S05]  /*1f30*/  IMAD.IADD R0, R9, 0x1, R0 ;  /* 0x0000000109007824 */ /* 0x000fca00078e0200 */
[----:B------:R-:W-:Y:S01]  /*1f40*/  LOP3.LUT R3, R0, R3, RZ, 0xfc, !PT ;  /* 0x0000000300037212 */ /* 0x000fe200078efcff */
[----:B------:R-:W-:Y:S06]  /*1f50*/  BRA `(.L_x_47) ;  /* 0x0000000000107947 */ /* 0x000fec0003800000 */
.L_x_46:
[----:B------:R-:W-:-:S04]  /*1f60*/  LOP3.LUT R3, R3, 0x80000000, RZ, 0xc0, !PT ;  /* 0x8000000003037812 */ /* 0x000fc800078ec0ff */
[----:B------:R-:W-:Y:S01]  /*1f70*/  LOP3.LUT R3, R3, 0x7f800000, RZ, 0xfc, !PT ;  /* 0x7f80000003037812 */ /* 0x000fe200078efcff */
[----:B------:R-:W-:Y:S06]  /*1f80*/  BRA `(.L_x_47) ;  /* 0x0000000000047947 */ /* 0x000fec0003800000 */
.L_x_45:
[----:B------:R-:W-:-:S07]  /*1f90*/  IMAD R3, R5, 0x800000, R3 ;  /* 0x0080000005037824 */ /* 0x000fce00078e0203 */
.L_x_47:
[----:B------:R-:W-:Y:S05]  /*1fa0*/  BSYNC.RECONVERGENT B2 ;  /* 0x0000000000027941 */ /* 0x000fea0003800200 */
.L_x_44:
[----:B------:R-:W-:Y:S05]  /*1fb0*/  BRA `(.L_x_48) ;  /* 0x0000000000207947 */ /* 0x000fea0003800000 */
.L_x_43:
[----:B------:R-:W-:-:S04]  /*1fc0*/  LOP3.LUT R3, R4, 0x80000000, R3, 0x48, !PT ;  /* 0x8000000004037812 */ /* 0x000fc800078e4803 */
[----:B------:R-:W-:Y:S01]  /*1fd0*/  LOP3.LUT R3, R3, 0x7f800000, RZ, 0xfc, !PT ;  /* 0x7f80000003037812 */ /* 0x000fe200078efcff */
[----:B------:R-:W-:Y:S06]  /*1fe0*/  BRA `(.L_x_48) ;  /* 0x0000000000147947 */ /* 0x000fec0003800000 */
.L_x_42:
[----:B------:R-:W-:Y:S01]  /*1ff0*/  LOP3.LUT R3, R4, 0x80000000, R3, 0x48, !PT ;  /* 0x8000000004037812 */ /* 0x000fe200078e4803 */
[----:B------:R-:W-:Y:S06]  /*2000*/  BRA `(.L_x_48) ;  /* 0x00000000000c7947 */ /* 0x000fec0003800000 */
.L_x_41:
[----:B------:R-:W0:Y:S01]  /*2010*/  MUFU.RSQ R3, -QNAN ;  /* 0xffc0000000037908 */ /* 0x000e220000001400 */
[----:B------:R-:W-:Y:S05]  /*2020*/  BRA `(.L_x_48) ;  /* 0x0000000000047947 */ /* 0x000fea0003800000 */
.L_x_40:
[----:B------:R-:W-:-:S07]  /*2030*/  FADD.FTZ R3, R3, R0 ;  /* 0x0000000003037221 */ /* 0x000fce0000010000 */
.L_x_48:
[----:B------:R-:W-:Y:S05]  /*2040*/  BSYNC.RECONVERGENT B1 ;  /* 0x0000000000017941 */ /* 0x000fea0003800200 */
.L_x_38:
[----:B0-----:R-:W-:Y:S02]  /*2050*/  IMAD.MOV.U32 R0, RZ, RZ, R3 ;  /* 0x000000ffff007224 */ /* 0x001fe400078e0003 */
[----:B------:R-:W-:-:S04]  /*2060*/  IMAD.MOV.U32 R3, RZ, RZ, 0x0 ;  /* 0x00000000ff037424 */ /* 0x000fc800078e00ff */
[----:B------:R-:W-:Y:S05]  /*2070*/  RET.REL.NODEC R2 `(_Z10RMSDselectPiS_PfS_fiiiiS0_i) ;  /* 0xffffffdc02e07950 */ /* 0x000fea0003c3ffff */
.L_x_49:
[----:B------:R-:W-:-:S00]  /*2080*/  BRA `(.L_x_49) ;  /* 0xfffffffc00fc7947 */ /* 0x000fc0000383ffff */
[----:B------:R-:W-:-:S00]  /*2090*/  NOP ;  /* 0x0000000000007918 */ /* 0x000fc00000000000 */
        /* <DEDUP_REMOVED lines=14> */
.L_x_76:


//--------------------- .text._Z6filterPiS_iiiiPc --------------------------
	.section	.text._Z6filterPiS_iiiiPc,"ax",@progbits
	.align	128
        .global         _Z6filterPiS_iiiiPc
        .type           _Z6filterPiS_iiiiPc,@function
        .size           _Z6filterPiS_iiiiPc,(.L_x_77 - _Z6filterPiS_iiiiPc)
        .other          _Z6filterPiS_iiiiPc,@"STO_CUDA_ENTRY STV_DEFAULT"
_Z6filterPiS_iiiiPc:
.text._Z6filterPiS_iiiiPc:
[----:B------:R-:W-:Y:S01]  /*0000*/  LDC R1, c[0x0][0x37c] ;  /* 0x0000df00ff017b82 */ /* 0x000fe20000000800 */
[----:B------:R-:W0:Y:S07]  /*0010*/  S2R R3, SR_TID.Y ;  /* 0x0000000000037919 */ /* 0x000e2e0000002200 */
[----:B------:R-:W0:Y:S01]  /*0020*/  S2UR UR4, SR_CTAID.Y ;  /* 0x00000000000479c3 */ /* 0x000e220000002600 */
[----:B------:R-:W1:Y:S01]  /*0030*/  LDCU UR6, c[0x0][0x394] ;  /* 0x00007280ff0677ac */ /* 0x000e620008000800 */
[----:B------:R-:W2:Y:S01]  /*0040*/  S2R R5, SR_TID.X ;  /* 0x0000000000057919 */ /* 0x000ea20000002100 */
[----:B------:R-:W3:Y:S05]  /*0050*/  LDCU UR7, c[0x0][0x398] ;  /* 0x00007300ff0777ac */ /* 0x000eea0008000800 */
[----:B------:R-:W0:Y:S08]  /*0060*/  LDC R0, c[0x0][0x364] ;  /* 0x0000d900ff007b82 */ /* 0x000e300000000800 */
[----:B------:R-:W2:Y:S08]  /*0070*/  S2UR UR5, SR_CTAID.X ;  /* 0x00000000000579c3 */ /* 0x000eb00000002500 */
[----:B------:R-:W2:Y:S01]  /*0080*/  LDC R2, c[0x0][0x360] ;  /* 0x0000d800ff027b82 */ /* 0x000ea20000000800 */
[----:B0-----:R-:W-:-:S05]  /*0090*/  IMAD R0, R0, UR4, R3 ;  /* 0x0000000400007c24 */ /* 0x001fca000f8e0203 */
[----:B-1----:R-:W-:Y:S01]  /*00a0*/  ISETP.GE.AND P0, PT, R0, UR6, PT ;  /* 0x0000000600007c0c */ /* 0x002fe2000bf06270 */
[----:B--2---:R-:W-:-:S05]  /*00b0*/  IMAD R2, R2, UR5, R5 ;  /* 0x0000000502027c24 */ /* 0x004fca000f8e0205 */
[----:B---3--:R-:W-:-:S13]  /*00c0*/  ISETP.GE.OR P0, PT, R2, UR7, P0 ;  /* 0x0000000702007c0c */ /* 0x008fda0008706670 */
[----:B------:R-:W-:Y:S05]  /*00d0*/  @P0 EXIT ;  /* 0x000000000000094d */ /* 0x000fea0003800000 */
[----:B------:R-:W0:Y:S01]  /*00e0*/  S2R R3, SR_CTAID.Z ;  /* 0x0000000000037919 */ /* 0x000e220000002700 */
[----:B------:R-:W0:Y:S01]  /*00f0*/  LDC.64 R14, c[0x0][0x388] ;  /* 0x0000e200ff0e7b82 */ /* 0x000e220000000a00 */
[----:B------:R-:W1:Y:S01]  /*0100*/  LDCU.64 UR4, c[0x0][0x358] ;  /* 0x00006b00ff0477ac */ /* 0x000e620008000a00 */
[----:B0-----:R-:W-:-:S05]  /*0110*/  IMAD.WIDE.U32 R14, R3, 0x4, R14 ;  /* 0x00000004030e7825 */ /* 0x001fca00078e000e */
[----:B-1----:R-:W2:Y:S04]  /*0120*/  LDG.E R5, desc[UR4][R14.64] ;  /* 0x000000040e057981 */ /* 0x002ea8000c1e1900 */
[----:B------:R-:W2:Y:S02]  /*0130*/  LDG.E R4, desc[UR4][R14.64+0xc] ;  /* 0x00000c040e047981 */ /* 0x000ea4000c1e1900 */
[----:B--2---:R-:W-:-:S13]  /*0140*/  ISETP.GT.AND P0, PT, R4, R5, PT ;  /* 0x000000050400720c */ /* 0x004fda0003f04270 */
[----:B------:R-:W-:Y:S05]  /*0150*/  @P0 BRA `(.L_x_50) ;  /* 0x0000000000100947 */ /* 0x000fea0003800000 */
[----:B------:R0:W5:Y:S04]  /*0160*/  LDG.E R7, desc[UR4][R14.64+0x24] ;  /* 0x000024040e077981 */ /* 0x000168000c1e1900 */
[----:B------:R0:W5:Y:S01]  /*0170*/  LDG.E R6, desc[UR4][R14.64+0x18] ;  /* 0x000018040e067981 */ /* 0x000162000c1e1900 */
[----:B------:R-:W-:Y:S01]  /*0180*/  IMAD.MOV.U32 R18, RZ, RZ, RZ ;  /* 0x000000ffff127224 */ /* 0x000fe200078e00ff */
[----:B------:R-:W-:Y:S06]  /*0190*/  BRA `(.L_x_51) ;  /* 0x0000000c00387947 */ /* 0x000fec0003800000 */
.L_x_50:
[----:B------:R-:W2:Y:S04]  /*01a0*/  LDG.E R6, desc[UR4][R14.64+0x18] ;  /* 0x000018040e067981 */ /* 0x000ea8000c1e1900 */
[----:B------:R-:W3:Y:S01]  /*01b0*/  LDG.E R7, desc[UR4][R14.64+0x24] ;  /* 0x000024040e077981 */ /* 0x000ee2000c1e1900 */
[----:B------:R-:W-:Y:S01]  /*01c0*/  HFMA2 R18, -RZ, RZ, 0, 0 ;  /* 0x00000000ff127431 */ /* 0x000fe200000001ff */
[----:B------:R-:W-:Y:S01]  /*01d0*/  BSSY.RECONVERGENT B0, `(.L_x_51) ;  /* 0x00000ca000007945 */ /* 0x000fe20003800200 */
[----:B------:R-:W-:Y:S01]  /*01e0*/  IMAD.IADD R12, R0, 0x1, R5 ;  /* 0x00000001000c7824 */ /* 0x000fe200078e0205 */
[----:B------:R-:W0:Y:S01]  /*01f0*/  LDCU UR8, c[0x0][0x394] ;  /* 0x00007280ff0877ac */ /* 0x000e220008000800 */
[----:B------:R-:W1:Y:S01]  /*0200*/  LDCU UR9, c[0x0][0x398] ;  /* 0x00007300ff0977ac */ /* 0x000e620008000800 */
[----:B--2---:R-:W-:-:S02]  /*0210*/  IMAD.IADD R9, R2, 0x1, R6 ;  /* 0x0000000102097824 */ /* 0x004fc400078e0206 */
[----:B---3--:R-:W-:-:S05]  /*0220*/  IMAD.IADD R8, R2, 0x1, R7 ;  /* 0x0000000102087824 */ /* 0x008fca00078e0207 */
[----:B------:R-:W-:-:S05]  /*0230*/  VIADDMNMX R8, R9, 0x1, R8, !PT ;  /* 0x0000000109087846 */ /* 0x000fca0007800108 */
[----:B------:R-:W-:Y:S02]  /*0240*/  IMAD.IADD R11, R9, 0x1, -R8 ;  /* 0x00000001090b7824 */ /* 0x000fe400078e0a08 */
[----:B------:R-:W-:-:S03]  /*0250*/  IMAD.IADD R10, R8, 0x1, -R9 ;  /* 0x00000001080a7824 */ /* 0x000fc600078e0a09 */
[----:B------:R-:W-:Y:S02]  /*0260*/  ISETP.GT.U32.AND P1, PT, R11, -0x4, PT ;  /* 0xfffffffc0b00780c */ /* 0x000fe40003f24070 */
[----:B------:R-:W-:Y:S02]  /*0270*/  IADD3 R11, PT, PT, -R9, UR6, RZ ;  /* 0x00000006090b7c10 */ /* 0x000fe4000fffe1ff */
[----:B------:R-:W-:-:S03]  /*0280*/  LOP3.LUT R20, R10, 0xfffffffc, RZ, 0xc0, !PT ;  /* 0xfffffffc0a147812 */ /* 0x000fc600078ec0ff */
[C---:B------:R-:W-:Y:S02]  /*0290*/  VIADD R13, R11.reuse, 0xfffffffd ;  /* 0xfffffffd0b0d7836 */ /* 0x040fe40000000000 */
[----:B------:R-:W-:Y:S02]  /*02a0*/  VIADD R21, R11, 0xfffffffc ;  /* 0xfffffffc0b157836 */ /* 0x000fe40000000000 */
[----:B01----:R-:W-:-:S07]  /*02b0*/  IMAD.MOV R20, RZ, RZ, -R20 ;  /* 0x000000ffff147224 */ /* 0x003fce00078e0a14 */
.L_x_59:
[----:B------:R-:W-:-:S13]  /*02c0*/  ISETP.GE.AND P0, PT, R6, R7, PT ;  /* 0x000000070600720c */ /* 0x000fda0003f06270 */
[----:B------:R-:W-:Y:S05]  /*02d0*/  @P0 BRA `(.L_x_52) ;  /* 0x0000000800d40947 */ /* 0x000fea0003800000 */
[----:B------:R-:W-:Y:S01]  /*02e0*/  BSSY.RECONVERGENT B1, `(.L_x_53) ;  /* 0x0000063000017945 */ /* 0x000fe20003800200 */
[----:B------:R-:W-:-:S03]  /*02f0*/  IMAD.MOV.U32 R19, RZ, RZ, R9 ;  /* 0x000000ffff137224 */ /* 0x000fc600078e0009 */
[----:B------:R-:W-:Y:S05]  /*0300*/  @P1 BRA `(.L_x_54) ;  /* 0x0000000400801947 */ /* 0x000fea0003800000 */
[----:B------:R-:W0:Y:S01]  /*0310*/  LDCU UR6, c[0x0][0x398] ;  /* 0x00007300ff0677ac */ /* 0x000e220008000800 */
[----:B------:R-:W-:Y:S01]  /*0320*/  LOP3.LUT R14, RZ, R9, RZ, 0x33, !PT ;  /* 0x00000009ff0e7212 */ /* 0x000fe200078e33ff */
[----:B------:R-:W-:Y:S01]  /*0330*/  IMAD R23, R12, 0x3, RZ ;  /* 0x000000030c177824 */ /* 0x000fe200078e02ff */
[----:B------:R-:W-:Y:S01]  /*0340*/  BSSY.RECONVERGENT B2, `(.L_x_54) ;  /* 0x000005c000027945 */ /* 0x000fe20003800200 */
[----:B------:R-:W1:Y:S01]  /*0350*/  LDCU UR7, c[0x0][0x394] ;  /* 0x00007280ff0777ac */ /* 0x000e620008000800 */
[----:B------:R-:W-:Y:S02]  /*0360*/  VIADD R8, R11, 0xfffffffe ;  /* 0xfffffffe0b087836 */ /* 0x000fe40000000000 */
[----:B------:R-:W-:Y:S02]  /*0370*/  IMAD.MOV.U32 R22, RZ, RZ, R20 ;  /* 0x000000ffff167224 */ /* 0x000fe400078e0014 */
[----:B------:R-:W-:Y:S01]  /*0380*/  IMAD.MOV.U32 R25, RZ, RZ, R9 ;  /* 0x000000ffff197224 */ /* 0x000fe200078e0009 */
[----:B0-----:R-:W-:-:S02]  /*0390*/  UIMAD UR10, UR6, 0x3, URZ ;  /* 0x00000003060a78a4 */ /* 0x001fc4000f8e02ff */
[--C-:B------:R-:W-:Y:S01]  /*03a0*/  IMAD R27, R13, UR6, R12.reuse ;  /* 0x000000060d1b7c24 */ /* 0x100fe2000f8e020c */
[----:B------:R-:W-:Y:S01]  /*03b0*/  ISETP.GE.AND P2, PT, R12, UR6, PT ;  /* 0x000000060c007c0c */ /* 0x000fe2000bf46270 */
[----:B------:R-:W-:Y:S01]  /*03c0*/  IMAD R29, R21, UR6, R12 ;  /* 0x00000006151d7c24 */ /* 0x000fe2000f8e020c */
[----:B-1----:R-:W-:Y:S01]  /*03d0*/  IADD3 R14, PT, PT, R14, UR7, RZ ;  /* 0x000000070e0e7c10 */ /* 0x002fe2000fffe0ff */
[----:B------:R-:W-:Y:S02]  /*03e0*/  IMAD R27, R27, 0x3, RZ ;  /* 0x000000031b1b7824 */ /* 0x000fe400078e02ff */
[--C-:B------:R-:W-:Y:S02]  /*03f0*/  IMAD R8, R8, UR10, R23.reuse ;  /* 0x0000000a08087c24 */ /* 0x100fe4000f8e0217 */
[----:B------:R-:W-:Y:S02]  /*0400*/  IMAD R23, R14, UR10, R23 ;  /* 0x0000000a0e177c24 */ /* 0x000fe4000f8e0217 */
[----:B------:R-:W-:-:S07]  /*0410*/  IMAD R29, R29, 0x3, RZ ;  /* 0x000000031d1d7824 */ /* 0x000fce00078e02ff */
.L_x_55:
[----:B------:R-:W0:Y:S01]  /*0420*/  LDC.64 R14, c[0x0][0x380] ;  /* 0x0000e000ff0e7b82 */ /* 0x000e220000000a00 */
[C---:B------:R-:W-:Y:S02]  /*0430*/  ISETP.LT.AND P0, PT, R25.reuse, UR8, !P2 ;  /* 0x0000000819007c0c */ /* 0x040fe4000d701270 */
[----:B------:R-:W-:-:S04]  /*0440*/  LOP3.LUT R16, R25, R12, RZ, 0xfc, !PT ;  /* 0x0000000c19107212 */ /* 0x000fc800078efcff */
[----:B------:R-:W-:Y:S01]  /*0450*/  ISETP.GT.AND P0, PT, R16, -0x1, P0 ;  /* 0xffffffff1000780c */ /* 0x000fe20000704270 */
[----:B0-----:R-:W-:-:S12]  /*0460*/  IMAD.WIDE R16, R23, 0x4, R14 ;  /* 0x0000000417107825 */ /* 0x001fd800078e020e */
[----:B------:R-:W2:Y:S01]  /*0470*/  @P0 LDG.E R24, desc[UR4][R16.64] ;  /* 0x0000000410180981 */ /* 0x000ea2000c1e1900 */
[----:B------:R-:W-:-:S03]  /*0480*/  IMAD.MOV.U32 R19, RZ, RZ, 0x437f0000 ;  /* 0x437f0000ff137424 */ /* 0x000fc600078e00ff */
[----:B------:R-:W3:Y:S01]  /*0490*/  @P0 LDG.E R26, desc[UR4][R16.64+0x8] ;  /* 0x00000804101a0981 */ /* 0x000ee2000c1e1900 */
[----:B--2---:R-:W-:-:S05]  /*04a0*/  @P0 I2FP.F32.S32 R19, R24 ;  /* 0x0000001800130245 */ /* 0x004fca0000201400 */
[----:B------:R-:W-:Y:S02]  /*04b0*/  FADD R28, R19, R18 ;  /* 0x00000012131c7221 */ /* 0x000fe40000000000 */
[----:B------:R-:W2:Y:S01]  /*04c0*/  @P0 LDG.E R19, desc[UR4][R16.64+0x4] ;  /* 0x0000040410130981 */ /* 0x000ea2000c1e1900 */
[----:B------:R-:W-:Y:S02]  /*04d0*/  IMAD.MOV.U32 R18, RZ, RZ, 0x437f0000 ;  /* 0x437f0000ff127424 */ /* 0x000fe400078e00ff */
[----:B------:R-:W-:Y:S01]  /*04e0*/  IMAD.MOV.U32 R24, RZ, RZ, 0x437f0000 ;  /* 0x437f0000ff187424 */ /* 0x000fe200078e00ff */
[----:B---3--:R-:W-:Y:S02]  /*04f0*/  @P0 I2FP.F32.S32 R24, R26 ;  /* 0x0000001a00180245 */ /* 0x008fe40000201400 */
[----:B--2---:R-:W-:Y:S02]  /*0500*/  @P0 I2FP.F32.S32 R18, R19 ;  /* 0x0000001300120245 */ /* 0x004fe40000201400 */
[----:B------:R-:W-:-:S04]  /*0510*/  IADD3 R19, PT, PT, R25, 0x1, RZ ;  /* 0x0000000119137810 */ /* 0x000fc80007ffe0ff */
[C---:B------:R-:W-:Y:S02]  /*0520*/  ISETP.LT.AND P0, PT, R19.reuse, UR8, !P2 ;  /* 0x0000000813007c0c */ /* 0x040fe4000d701270 */
[----:B------:R-:W-:-:S04]  /*0530*/  LOP3.LUT R19, R19, R12, RZ, 0xfc, !PT ;  /* 0x0000000c13137212 */ /* 0x000fc800078efcff */
[----:B------:R-:W-:Y:S01]  /*0540*/  ISETP.GT.AND P0, PT, R19, -0x1, P0 ;  /* 0xffffffff1300780c */ /* 0x000fe20000704270 */
[----:B------:R-:W-:Y:S01]  /*0550*/  FADD R28, R28, R18 ;  /* 0x000000121c1c7221 */ /* 0x000fe20000000000 */
[----:B------:R-:W-:-:S11]  /*0560*/  IMAD.WIDE R18, R8, 0x4, R14 ;  /* 0x0000000408127825 */ /* 0x000fd600078e020e */
[----:B------:R-:W2:Y:S01]  /*0570*/  @P0 LDG.E R26, desc[UR4][R18.64] ;  /* 0x00000004121a0981 */ /* 0x000ea2000c1e1900 */
[----:B------:R-:W-:Y:S02]  /*0580*/  IMAD.MOV.U32 R16, RZ, RZ, 0x437f0000 ;  /* 0x437f0000ff107424 */ /* 0x000fe400078e00ff */
[----:B------:R-:W-:Y:S01]  /*0590*/  FADD R17, R28, R24 ;  /* 0x000000181c117221 */ /* 0x000fe20000000000 */
[----:B--2---:R-:W-:Y:S02]  /*05a0*/  @P0 I2FP.F32.S32 R16, R26 ;  /* 0x0000001a00100245 */ /* 0x004fe40000201400 */
[----:B------:R-:W2:Y:S03]  /*05b0*/  @P0 LDG.E R26, desc[UR4][R18.64+0x8] ;  /* 0x00000804121a0981 */ /* 0x000ea6000c1e1900 */
[----:B------:R-:W-:Y:S02]  /*05c0*/  FADD R28, R17, R16 ;  /* 0x00000010111c7221 */ /* 0x000fe40000000000 */
[----:B------:R-:W3:Y:S01]  /*05d0*/  @P0 LDG.E R17, desc[UR4][R18.64+0x4] ;  /* 0x0000040412110981 */ /* 0x000ee2000c1e1900 */
[----:B------:R-:W-:-:S02]  /*05e0*/  IMAD.MOV.U32 R16, RZ, RZ, 0x437f0000 ;  /* 0x437f0000ff107424 */ /* 0x000fc400078e00ff */
[----:B------:R-:W-:Y:S01]  /*05f0*/  IMAD.MOV.U32 R24, RZ, RZ, 0x437f0000 ;  /* 0x437f0000ff187424 */ /* 0x000fe200078e00ff */
[----:B--2---:R-:W-:Y:S02]  /*0600*/  @P0 I2FP.F32.S32 R24, R26 ;  /* 0x0000001a00180245 */ /* 0x004fe40000201400 */
[----:B---3--:R-:W-:Y:S01]  /*0610*/  @P0 I2FP.F32.S32 R16, R17 ;  /* 0x0000001100100245 */ /* 0x008fe20000201400 */
[----:B------:R-:W-:-:S05]  /*0620*/  VIADD R17, R25, 0x2 ;  /* 0x0000000219117836 */ /* 0x000fca0000000000 */
[C---:B------:R-:W-:Y:S02]  /*0630*/  ISETP.LT.AND P0, PT, R17.reuse, UR8, !P2 ;  /* 0x0000000811007c0c */ /* 0x040fe4000d701270 */
[----:B------:R-:W-:-:S04]  /*0640*/  LOP3.LUT R17, R17, R12, RZ, 0xfc, !PT ;  /* 0x0000000c11117212 */ /* 0x000fc800078efcff */
[----:B------:R-:W-:Y:S01]  /*0650*/  ISETP.GT.AND P0, PT, R17, -0x1, P0 ;  /* 0xffffffff1100780c */ /* 0x000fe20000704270 */
[----:B------:R-:W-:Y:S01]  /*0660*/  FADD R28, R28, R16 ;  /* 0x000000101c1c7221 */ /* 0x000fe20000000000 */
[----:B------:R-:W-:-:S11]  /*0670*/  IMAD.WIDE R16, R27, 0x4, R14 ;  /* 0x000000041b107825 */ /* 0x000fd600078e020e */
[----:B------:R-:W2:Y:S01]  /*0680*/  @P0 LDG.E R26, desc[UR4][R16.64] ;  /* 0x00000004101a0981 */ /* 0x000ea2000c1e1900 */
[----:B------:R-:W-:Y:S02]  /*0690*/  IMAD.MOV.U32 R18, RZ, RZ, 0x437f0000 ;  /* 0x437f0000ff127424 */ /* 0x000fe400078e00ff */
[----:B------:R-:W-:Y:S02]  /*06a0*/  FADD R19, R28, R24 ;  /* 0x000000181c137221 */ /* 0x000fe40000000000 */
[----:B------:R-:W3:Y:S01]  /*06b0*/  @P0 LDG.E R24, desc[UR4][R16.64+0x8] ;  /* 0x0000080410180981 */ /* 0x000ee2000c1e1900 */
[----:B--2---:R-:W-:-:S05]  /*06c0*/  @P0 I2FP.F32.S32 R18, R26 ;  /* 0x0000001a00120245 */ /* 0x004fca0000201400 */
[----:B------:R-:W-:Y:S02]  /*06d0*/  FADD R26, R19, R18 ;  /* 0x00000012131a7221 */ /* 0x000fe40000000000 */
[----:B------:R-:W2:Y:S01]  /*06e0*/  @P0 LDG.E R18, desc[UR4][R16.64+0x4] ;  /* 0x0000040410120981 */ /* 0x000ea2000c1e1900 */
[----:B------:R-:W-:Y:S01]  /*06f0*/  MOV R19, 0x437f0000 ;  /* 0x437f000000137802 */ /* 0x000fe20000000f00 */
[----:B------:R-:W-:Y:S01]  /*0700*/  IMAD.WIDE R14, R29, 0x4, R14 ;  /* 0x000000041d0e7825 */ /* 0x000fe200078e020e */
[----:B--2---:R-:W-:-:S03]  /*0710*/  @P0 I2FP.F32.S32 R19, R18 ;  /* 0x0000001200130245 */ /* 0x004fc60000201400 */
[----:B------:R-:W-:Y:S01]  /*0720*/  IMAD.MOV.U32 R18, RZ, RZ, 0x437f0000 ;  /* 0x437f0000ff127424 */ /* 0x000fe200078e00ff */
[----:B---3--:R-:W-:Y:S01]  /*0730*/  @P0 I2FP.F32.S32 R18, R24 ;  /* 0x0000001800120245 */ /* 0x008fe20000201400 */
[----:B------:R-:W-:-:S05]  /*0740*/  VIADD R24, R25, 0x3 ;  /* 0x0000000319187836 */ /* 0x000fca0000000000 */
[C---:B------:R-:W-:Y:S02]  /*0750*/  ISETP.LT.AND P0, PT, R24.reuse, UR8, !P2 ;  /* 0x0000000818007c0c */ /* 0x040fe4000d701270 */
[----:B------:R-:W-:-:S04]  /*0760*/  LOP3.LUT R24, R24, R12, RZ, 0xfc, !PT ;  /* 0x0000000c18187212 */ /* 0x000fc800078efcff */
[----:B------:R-:W-:Y:S01]  /*0770*/  ISETP.GT.AND P0, PT, R24, -0x1, P0 ;  /* 0xffffffff1800780c */ /* 0x000fe20000704270 */
[----:B------:R-:W-:-:S12]  /*0780*/  FADD R19, R26, R19 ;  /* 0x000000131a137221 */ /* 0x000fd80000000000 */
[----:B------:R-:W2:Y:S04]  /*0790*/  @P0 LDG.E R26, desc[UR4][R14.64] ;  /* 0x000000040e1a0981 */ /* 0x000ea8000c1e1900 */
[----:B------:R-:W3:Y:S04]  /*07a0*/  @P0 LDG.E R17, desc[UR4][R14.64+0x4] ;  /* 0x000004040e110981 */ /* 0x000ee8000c1e1900 */
[----:B------:R-:W4:Y:S01]  /*07b0*/  @P0 LDG.E R16, desc[UR4][R14.64+0x8] ;  /* 0x000008040e100981 */ /* 0x000f22000c1e1900 */
[----:B------:R-:W-:Y:S01]  /*07c0*/  FADD R24, R19, R18 ;  /* 0x0000001213187221 */ /* 0x000fe20000000000 */
[----:B------:R-:W-:Y:S01]  /*07d0*/  IMAD.MOV.U32 R18, RZ, RZ, 0x437f0000 ;  /* 0x437f0000ff127424 */ /* 0x000fe200078e00ff */
[----:B------:R-:W-:Y:S01]  /*07e0*/  IADD3 R22, PT, PT, R22, 0x4, RZ ;  /* 0x0000000416167810 */ /* 0x000fe20007ffe0ff */
[----:B------:R-:W-:Y:S01]  /*07f0*/  IMAD.MOV.U32 R19, RZ, RZ, 0x437f0000 ;  /* 0x437f0000ff137424 */ /* 0x000fe200078e00ff */
[----:B--2---:R-:W-:-:S05]  /*0800*/  @P0 I2FP.F32.S32 R18, R26 ;  /* 0x0000001a00120245 */ /* 0x004fca0000201400 */
[----:B------:R-:W-:Y:S01]  /*0810*/  FADD R24, R24, R18 ;  /* 0x0000001218187221 */ /* 0x000fe20000000000 */
[----:B------:R-:W-:Y:S01]  /*0820*/  IMAD.MOV.U32 R18, RZ, RZ, 0x437f0000 ;  /* 0x437f0000ff127424 */ /* 0x000fe200078e00ff */
[----:B---3--:R-:W-:Y:S02]  /*0830*/  @P0 I2FP.F32.S32 R19, R17 ;  /* 0x0000001100130245 */ /* 0x008fe40000201400 */
[----:B----4-:R-:W-:Y:S02]  /*0840*/  @P0 I2FP.F32.S32 R18, R16 ;  /* 0x0000001000120245 */ /* 0x010fe40000201400 */
[----:B------:R-:W-:Y:S01]  /*0850*/  ISETP.NE.AND P0, PT, R22, RZ, PT ;  /* 0x000000ff1600720c */ /* 0x000fe20003f05270 */
[----:B------:R-:W-:Y:S01]  /*0860*/  FADD R17, R24, R19 ;  /* 0x0000001318117221 */ /* 0x000fe20000000000 */
[----:B------:R-:W-:Y:S02]  /*0870*/  IMAD R24, RZ, RZ, -UR9 ;  /* 0x80000009ff187e24 */ /* 0x000fe4000f8e02ff */
[----:B------:R-:W-:-:S02]  /*0880*/  VIADD R19, R25, 0x4 ;  /* 0x0000000419137836 */ /* 0x000fc40000000000 */
[----:B------:R-:W-:Y:S01]  /*0890*/  FADD R18, R17, R18 ;  /* 0x0000001211127221 */ /* 0x000fe20000000000 */
[C---:B------:R-:W-:Y:S02]  /*08a0*/  IMAD R27, R24.reuse, 0xc, R27 ;  /* 0x0000000c181b7824 */ /* 0x040fe400078e021b */
[C---:B------:R-:W-:Y:S02]  /*08b0*/  IMAD R29, R24.reuse, 0xc, R29 ;  /* 0x0000000c181d7824 */ /* 0x040fe400078e021d */
[C---:B------:R-:W-:Y:S02]  /*08c0*/  IMAD R8, R24.reuse, 0xc, R8 ;  /* 0x0000000c18087824 */ /* 0x040fe400078e0208 */
[----:B------:R-:W-:Y:S02]  /*08d0*/  IMAD R23, R24, 0xc, R23 ;  /* 0x0000000c18177824 */ /* 0x000fe400078e0217 */
[----:B------:R-:W-:Y:S01]  /*08e0*/  IMAD.MOV.U32 R25, RZ, RZ, R19 ;  /* 0x000000ffff197224 */ /* 0x000fe200078e0013 */
[----:B------:R-:W-:Y:S06]  /*08f0*/  @P0 BRA `(.L_x_55) ;  /* 0xfffffff800c80947 */ /* 0x000fec000383ffff */
[----:B------:R-:W-:Y:S05]  /*0900*/  BSYNC.RECONVERGENT B2 ;  /* 0x0000000000027941 */ /* 0x000fea0003800200 */
.L_x_54:
[----:B------:R-:W-:Y:S05]  /*0910*/  BSYNC.RECONVERGENT B1 ;  /* 0x0000000000017941 */ /* 0x000fea0003800200 */
.L_x_53:
[----:B------:R-:W-:Y:S01]  /*0920*/  LOP3.LUT R8, R10, 0x3, RZ, 0xc0, !PT ;  /* 0x000000030a087812 */ /* 0x000fe200078ec0ff */
[----:B------:R-:W-:Y:S03]  /*0930*/  BSSY.RECONVERGENT B1, `(.L_x_52) ;  /* 0x000004f000017945 */ /* 0x000fe60003800200 */
[----:B------:R-:W-:-:S13]  /*0940*/  ISETP.NE.AND P0, PT, R8, RZ, PT ;  /* 0x000000ff0800720c */ /* 0x000fda0003f05270 */
[----:B------:R-:W-:Y:S05]  /*0950*/  @!P0 BRA `(.L_x_56) ;  /* 0x0000000400308947 */ /* 0x000fea0003800000 */
[----:B------:R-:W-:Y:S01]  /*0960*/  ISETP.NE.AND P0, PT, R8, 0x1, PT ;  /* 0x000000010800780c */ /* 0x000fe20003f05270 */
[----:B------:R-:W-:Y:S01]  /*0970*/  BSSY.RECONVERGENT B2, `(.L_x_57) ;  /* 0x0000031000027945 */ /* 0x000fe20003800200 */
[----:B------:R-:W-:-:S11]  /*0980*/  LOP3.LUT P2, RZ, R10, 0x1, RZ, 0xc0, !PT ;  /* 0x000000010aff7812 */ /* 0x000fd6000784c0ff */
[----:B------:R-:W-:Y:S05]  /*0990*/  @!P0 BRA `(.L_x_58) ;  /* 0x0000000000b88947 */ /* 0x000fea0003800000 */
[----:B------:R-:W0:Y:S01]  /*09a0*/  LDC R16, c[0x0][0x394] ;  /* 0x0000e500ff107b82 */ /* 0x000e220000000800 */
[----:B------:R-:W1:Y:S01]  /*09b0*/  LDCU UR6, c[0x0][0x398] ;  /* 0x00007300ff0677ac */ /* 0x000e620008000800 */
[C---:B------:R-:W-:Y:S01]  /*09c0*/  LOP3.LUT R17, R19.reuse, R12, RZ, 0xfc, !PT ;  /* 0x0000000c13117212 */ /* 0x040fe200078efcff */
[----:B------:R-:W-:Y:S01]  /*09d0*/  VIADD R23, R19, 0x1 ;  /* 0x0000000113177836 */ /* 0x000fe20000000000 */
[----:B------:R-:W-:Y:S02]  /*09e0*/  LOP3.LUT R8, RZ, R19, RZ, 0x33, !PT ;  /* 0x00000013ff087212 */ /* 0x000fe400078e33ff */
[----:B------:R-:W-:Y:S02]  /*09f0*/  ISETP.GT.AND P0, PT, R17, -0x1, PT ;  /* 0xffffffff1100780c */ /* 0x000fe40003f04270 */
[----:B------:R-:W2:Y:S01]  /*0a00*/  LDC.64 R14, c[0x0][0x380] ;  /* 0x0000e000ff0e7b82 */ /* 0x000ea20000000a00 */
[----:B-1----:R-:W-:Y:S01]  /*0a10*/  ISETP.GE.AND P3, PT, R12, UR6, PT ;  /* 0x000000060c007c0c */ /* 0x002fe2000bf66270 */
[----:B0-----:R-:W-:Y:S01]  /*0a20*/  IMAD.IADD R17, R8, 0x1, R16 ;  /* 0x0000000108117824 */ /* 0x001fe200078e0210 */
[----:B------:R-:W-:-:S02]  /*0a30*/  ISETP.LT.AND P0, PT, R19, R16, P0 ;  /* 0x000000101300720c */ /* 0x000fc40000701270 */
[----:B------:R-:W-:Y:S01]  /*0a40*/  ISETP.LT.AND P3, PT, R23, R16, !P3 ;  /* 0x000000101700720c */ /* 0x000fe20005f61270 */
[----:B------:R-:W-:Y:S01]  /*0a50*/  IMAD R17, R17, UR6, R12 ;  /* 0x0000000611117c24 */ /* 0x000fe2000f8e020c */
[----:B------:R-:W-:Y:S02]  /*0a60*/  ISETP.LT.AND P0, PT, R12, UR6, P0 ;  /* 0x000000060c007c0c */ /* 0x000fe40008701270 */
[----:B------:R-:W-:Y:S01]  /*0a70*/  IADD3 R25, PT, PT, -R19, -0x2, R16 ;  /* 0xfffffffe13197810 */ /* 0x000fe20007ffe110 */
[----:B------:R-:W-:Y:S01]  /*0a80*/  IMAD R17, R17, 0x3, RZ ;  /* 0x0000000311117824 */ /* 0x000fe200078e02ff */
[----:B------:R-:W-:-:S03]  /*0a90*/  LOP3.LUT R23, R23, R12, RZ, 0xfc, !PT ;  /* 0x0000000c17177212 */ /* 0x000fc600078efcff */
[----:B--2---:R-:W-:Y:S01]  /*0aa0*/  IMAD.WIDE R16, R17, 0x4, R14 ;  /* 0x0000000411107825 */ /* 0x004fe200078e020e */
[----:B------:R-:W-:-:S03]  /*0ab0*/  ISETP.GT.AND P3, PT, R23, -0x1, P3 ;  /* 0xffffffff1700780c */ /* 0x000fc60001f64270 */
[----:B------:R-:W-:Y:S02]  /*0ac0*/  IMAD R25, R25, UR6, R12 ;  /* 0x0000000619197c24 */ /* 0x000fe4000f8e020c */
[----:B------:R-:W2:Y:S02]  /*0ad0*/  @P0 LDG.E R26, desc[UR4][R16.64] ;  /* 0x00000004101a0981 */ /* 0x000ea4000c1e1900 */
[----:B------:R-:W-:Y:S02]  /*0ae0*/  IMAD R25, R25, 0x3, RZ ;  /* 0x0000000319197824 */ /* 0x000fe400078e02ff */
[----:B------:R-:W3:Y:S02]  /*0af0*/  @P0 LDG.E R8, desc[UR4][R16.64+0x4] ;  /* 0x0000040410080981 */ /* 0x000ee4000c1e1900 */
[----:B------:R-:W-:Y:S02]  /*0b00*/  IMAD.WIDE R14, R25, 0x4, R14 ;  /* 0x00000004190e7825 */ /* 0x000fe400078e020e */
[----:B------:R0:W4:Y:S04]  /*0b10*/  @P0 LDG.E R28, desc[UR4][R16.64+0x8] ;  /* 0x00000804101c0981 */ /* 0x000128000c1e1900 */
[----:B------:R-:W5:Y:S04]  /*0b20*/  @P3 LDG.E R22, desc[UR4][R14.64] ;  /* 0x000000040e163981 */ /* 0x000f68000c1e1900 */
[----:B------:R-:W5:Y:S04]  /*0b30*/  @P3 LDG.E R23, desc[UR4][R14.64+0x4] ;  /* 0x000004040e173981 */ /* 0x000f68000c1e1900 */
[----:B------:R-:W5:Y:S01]  /*0b40*/  @P3 LDG.E R24, desc[UR4][R14.64+0x8] ;  /* 0x000008040e183981 */ /* 0x000f62000c1e1900 */
[----:B------:R-:W-:-:S02]  /*0b50*/  HFMA2 R25, -RZ, RZ, 3.748046875, 0 ;  /* 0x437f0000ff197431 */ /* 0x000fc400000001ff */
[----:B------:R-:W-:Y:S01]  /*0b60*/  IMAD.MOV.U32 R27, RZ, RZ, 0x437f0000 ;  /* 0x437f0000ff1b7424 */ /* 0x000fe200078e00ff */
[----:B------:R-:W-:Y:S01]  /*0b70*/  IADD3 R19, PT, PT, R19, 0x2, RZ ;  /* 0x0000000213137810 */ /* 0x000fe20007ffe0ff */
[----:B0-----:R-:W-:Y:S01]  /*0b80*/  IMAD.MOV.U32 R16, RZ, RZ, 0x437f0000 ;  /* 0x437f0000ff107424 */ /* 0x001fe200078e00ff */
[----:B--2---:R-:W-:Y:S01]  /*0b90*/  @P0 I2FP.F32.S32 R25, R26 ;  /* 0x0000001a00190245 */ /* 0x004fe20000201400 */
[----:B------:R-:W-:Y:S01]  /*0ba0*/  IMAD.MOV.U32 R26, RZ, RZ, 0x437f0000 ;  /* 0x437f0000ff1a7424 */ /* 0x000fe200078e00ff */
[----:B---3--:R-:W-:-:S03]  /*0bb0*/  @P0 I2FP.F32.S32 R26, R8 ;  /* 0x00000008001a0245 */ /* 0x008fc60000201400 */
[----:B------:R-:W-:Y:S01]  /*0bc0*/  FADD R25, R18, R25 ;  /* 0x0000001912197221 */ /* 0x000fe20000000000 */
[----:B------:R-:W-:Y:S01]  /*0bd0*/  IMAD.MOV.U32 R8, RZ, RZ, 0x437f0000 ;  /* 0x437f0000ff087424 */ /* 0x000fe200078e00ff */
[----:B----4-:R-:W-:Y:S02]  /*0be0*/  @P0 I2FP.F32.S32 R27, R28 ;  /* 0x0000001c001b0245 */ /* 0x010fe40000201400 */
[----:B------:R-:W-:Y:S01]  /*0bf0*/  FADD R26, R25, R26 ;  /* 0x0000001a191a7221 */ /* 0x000fe20000000000 */
[----:B------:R-:W-:Y:S01]  /*0c00*/  IMAD.MOV.U32 R18, RZ, RZ, 0x437f0000 ;  /* 0x437f0000ff127424 */ /* 0x000fe200078e00ff */
[----:B-----5:R-:W-:Y:S02]  /*0c10*/  @P3 I2FP.F32.S32 R8, R22 ;  /* 0x0000001600083245 */ /* 0x020fe40000201400 */
[----:B------:R-:W-:Y:S01]  /*0c20*/  FADD R27, R26, R27 ;  /* 0x0000001b1a1b7221 */ /* 0x000fe20000000000 */
[----:B------:R-:W-:-:S03]  /*0c30*/  @P3 I2FP.F32.S32 R16, R23 ;  /* 0x0000001700103245 */ /* 0x000fc60000201400 */
[----:B------:R-:W-:Y:S01]  /*0c40*/  FADD R27, R27, R8 ;  /* 0x000000081b1b7221 */ /* 0x000fe20000000000 */
[----:B------:R-:W-:-:S03]  /*0c50*/  @P3 I2FP.F32.S32 R18, R24 ;  /* 0x0000001800123245 */ /* 0x000fc60000201400 */
[----:B------:R-:W-:-:S04]  /*0c60*/  FADD R27, R27, R16 ;  /* 0x000000101b1b7221 */ /* 0x000fc80000000000 */
[----:B------:R-:W-:-:S07]  /*0c70*/  FADD R18, R27, R18 ;  /* 0x000000121b127221 */ /* 0x000fce0000000000 */
.L_x_58:
[----:B------:R-:W-:Y:S05]  /*0c80*/  BSYNC.RECONVERGENT B2 ;  /* 0x0000000000027941 */ /* 0x000fea0003800200 */
.L_x_57:
[----:B------:R-:W-:Y:S05]  /*0c90*/  @!P2 BRA `(.L_x_56) ;  /* 0x000000000060a947 */ /* 0x000fea0003800000 */
[----:B------:R-:W0:Y:S01]  /*0ca0*/  LDCU UR6, c[0x0][0x398] ;  /* 0x00007300ff0677ac */ /* 0x000e220008000800 */
[----:B------:R-:W1:Y:S01]  /*0cb0*/  LDC.64 R14, c[0x0][0x380] ;  /* 0x0000e000ff0e7b82 */ /* 0x000e620000000a00 */
[----:B------:R-:W-:Y:S01]  /*0cc0*/  LOP3.LUT R8, RZ, R19, RZ, 0x33, !PT ;  /* 0x00000013ff087212 */ /* 0x000fe200078e33ff */
[----:B------:R-:W2:Y:S01]  /*0cd0*/  LDCU UR7, c[0x0][0x394] ;  /* 0x00007280ff0777ac */ /* 0x000ea20008000800 */
[----:B0-----:R-:W-:-:S03]  /*0ce0*/  ISETP.GE.AND P0, PT, R12, UR6, PT ;  /* 0x000000060c007c0c */ /* 0x001fc6000bf06270 */
[----:B--2---:R-:W-:Y:S01]  /*0cf0*/  VIADD R17, R8, UR7 ;  /* 0x0000000708117c36 */ /* 0x004fe20008000000 */
[C---:B------:R-:W-:Y:S02]  /*0d00*/  ISETP.LT.AND P0, PT, R19.reuse, UR7, !P0 ;  /* 0x0000000713007c0c */ /* 0x040fe4000c701270 */
[----:B------:R-:W-:Y:S01]  /*0d10*/  LOP3.LUT R8, R19, R12, RZ, 0xfc, !PT ;  /* 0x0000000c13087212 */ /* 0x000fe200078efcff */
[----:B------:R-:W-:-:S03]  /*0d20*/  IMAD R17, R17, UR6, R12 ;  /* 0x0000000611117c24 */ /* 0x000fc6000f8e020c */
[----:B------:R-:W-:Y:S01]  /*0d30*/  ISETP.GT.AND P0, PT, R8, -0x1, P0 ;  /* 0xffffffff0800780c */ /* 0x000fe20000704270 */
[----:B------:R-:W-:-:S04]  /*0d40*/  IMAD R17, R17, 0x3, RZ ;  /* 0x0000000311117824 */ /* 0x000fc800078e02ff */
[----:B-1----:R-:W-:-:S08]  /*0d50*/  IMAD.WIDE R14, R17, 0x4, R14 ;  /* 0x00000004110e7825 */ /* 0x002fd000078e020e */
[----:B------:R-:W2:Y:S04]  /*0d60*/  @P0 LDG.E R22, desc[UR4][R14.64] ;  /* 0x000000040e160981 */ /* 0x000ea8000c1e1900 */
[----:B------:R-:W3:Y:S04]  /*0d70*/  @P0 LDG.E R16, desc[UR4][R14.64+0x4] ;  /* 0x000004040e100981 */ /* 0x000ee8000c1e1900 */
[----:B------:R-:W4:Y:S01]  /*0d80*/  @P0 LDG.E R19, desc[UR4][R14.64+0x8] ;  /* 0x000008040e130981 */ /* 0x000f22000c1e1900 */
[----:B------:R-:W-:Y:S02]  /*0d90*/  IMAD.MOV.U32 R17, RZ, RZ, 0x437f0000 ;  /* 0x437f0000ff117424 */ /* 0x000fe400078e00ff */
[----:B------:R-:W-:Y:S01]  /*0da0*/  IMAD.MOV.U32 R8, RZ, RZ, 0x437f0000 ;  /* 0x437f0000ff087424 */ /* 0x000fe200078e00ff */
[----:B--2---:R-:W-:-:S02]  /*0db0*/  @P0 I2FP.F32.S32 R17, R22 ;  /* 0x0000001600110245 */ /* 0x004fc40000201400 */
[----:B---3--:R-:W-:-:S03]  /*0dc0*/  @P0 I2FP.F32.S32 R8, R16 ;  /* 0x0000001000080245 */ /* 0x008fc60000201400 */
[----:B------:R-:W-:Y:S01]  /*0dd0*/  FADD R17, R18, R17 ;  /* 0x0000001112117221 */ /* 0x000fe20000000000 */
[----:B------:R-:W-:Y:S01]  /*0de0*/  IMAD.MOV.U32 R16, RZ, RZ, 0x437f0000 ;  /* 0x437f0000ff107424 */ /* 0x000fe200078e00ff */
[----:B----4-:R-:W-:Y:S02]  /*0df0*/  @P0 I2FP.F32.S32 R16, R19 ;  /* 0x0000001300100245 */ /* 0x010fe40000201400 */
[----:B------:R-:W-:-:S04]  /*0e00*/  FADD R17, R17, R8 ;  /* 0x0000000811117221 */ /* 0x000fc80000000000 */
[----:B------:R-:W-:-:S07]  /*0e10*/  FADD R18, R17, R16 ;  /* 0x0000001011127221 */ /* 0x000fce0000000000 */
.L_x_56:
[----:B------:R-:W-:Y:S05]  /*0e20*/  BSYNC.RECONVERGENT B1 ;  /* 0x0000000000017941 */ /* 0x000fea0003800200 */
.L_x_52:
[----:B------:R-:W-:Y:S01]  /*0e30*/  VIADD R12, R12, 0x1 ;  /* 0x000000010c0c7836 */ /* 0x000fe20000000000 */
[----:B------:R-:W-:-:S04]  /*0e40*/  IADD3 R15, PT, PT, R0, R4, RZ ;  /* 0x00000004000f7210 */ /* 0x000fc80007ffe0ff */
[----:B------:R-:W-:-:S13]  /*0e50*/  ISETP.GE.AND P0, PT, R12, R15, PT ;  /* 0x0000000f0c00720c */ /* 0x000fda0003f06270 */
[----:B------:R-:W-:Y:S05]  /*0e60*/  @!P0 BRA `(.L_x_59) ;  /* 0xfffffff400148947 */ /* 0x000fea000383ffff */
[----:B------:R-:W-:Y:S05]  /*0e70*/  BSYNC.RECONVERGENT B0 ;  /* 0x0000000000007941 */ /* 0x000fea0003800200 */
.L_x_51:
[----:B-----5:R-:W-:Y:S01]  /*0e80*/  IMAD.IADD R6, R7, 0x1, -R6 ;  /* 0x0000000107067824 */ /* 0x020fe200078e0a06 */
[----:B------:R-:W-:Y:S01]  /*0e90*/  BSSY.RECONVERGENT B0, `(.L_x_60) ;  /* 0x000000f000007945 */ /* 0x000fe20003800200 */
[----:B------:R-:W-:-:S04]  /*0ea0*/  IMAD.IADD R5, R4, 0x1, -R5 ;  /* 0x0000000104057824 */ /* 0x000fc800078e0a05 */
[----:B------:R-:W-:-:S04]  /*0eb0*/  IMAD R5, R6, R5, RZ ;  /* 0x0000000506057224 */ /* 0x000fc800078e02ff */
[----:B------:R-:W-:-:S05]  /*0ec0*/  IMAD R5, R5, 0x3, RZ ;  /* 0x0000000305057824 */ /* 0x000fca00078e02ff */
[----:B------:R-:W-:-:S04]  /*0ed0*/  I2FP.F32.S32 R9, R5 ;  /* 0x0000000500097245 */ /* 0x000fc80000201400 */
[----:B------:R-:W1:Y:S08]  /*0ee0*/  MUFU.RCP R5, R9 ;  /* 0x0000000900057308 */ /* 0x000e700000001000 */
[----:B------:R-:W2:Y:S01]  /*0ef0*/  FCHK P0, R18, R9 ;  /* 0x0000000912007302 */ /* 0x000ea20000000000 */
[----:B-1----:R-:W-:-:S04]  /*0f00*/  FFMA R4, -R9, R5, 1 ;  /* 0x3f80000009047423 */ /* 0x002fc80000000105 */
[----:B------:R-:W-:-:S04]  /*0f10*/  FFMA R5, R5, R4, R5 ;  /* 0x0000000405057223 */ /* 0x000fc80000000005 */
[----:B------:R-:W-:-:S04]  /*0f20*/  FFMA R4, R5, R18, RZ ;  /* 0x0000001205047223 */ /* 0x000fc800000000ff */
[----:B------:R-:W-:-:S04]  /*0f30*/  FFMA R7, -R9, R4, R18 ;  /* 0x0000000409077223 */ /* 0x000fc80000000112 */
[----:B------:R-:W-:Y:S01]  /*0f40*/  FFMA R4, R5, R7, R4 ;  /* 0x0000000705047223 */ /* 0x000fe20000000004 */
[----:B--2---:R-:W-:Y:S06]  /*0f50*/  @!P0 BRA `(.L_x_61) ;  /* 0x0000000000088947 */ /* 0x004fec0003800000 */
[----:B------:R-:W-:-:S07]  /*0f60*/  MOV R6, 0xf80 ;  /* 0x00000f8000067802 */ /* 0x000fce0000000f00 */
[----:B0-----:R-:W-:Y:S05]  /*0f70*/  CALL.REL.NOINC `($__internal_2_$__cuda_sm3x_div_rn_noftz_f32_slowpath) ;  /* 0x0000000000887944 */ /* 0x001fea0003c00000 */
.L_x_61:
[----:B------:R-:W-:Y:S05]  /*0f80*/  BSYNC.RECONVERGENT B0 ;  /* 0x0000000000007941 */ /* 0x000fea0003800200 */
.L_x_60:
[----:B------:R-:W1:Y:S01]  /*0f90*/  LDCU UR7, c[0x0][0x39c] ;  /* 0x00007380ff0777ac */ /* 0x000e620008000800 */
[----:B------:R-:W2:Y:S01]  /*0fa0*/  LDCU UR6, c[0x0][0x390] ;  /* 0x00007200ff0677ac */ /* 0x000ea20008000800 */
[----:B-1----:R-:W-:Y:S01]  /*0fb0*/  UIADD3 UR8, UPT, UPT, -UR7, URZ, URZ ;  /* 0x000000ff07087290 */ /* 0x002fe2000fffe1ff */
[----:B--2---:R-:W-:-:S05]  /*0fc0*/  I2FP.F32.S32 R5, UR6 ;  /* 0x0000000600057c45 */ /* 0x004fca0008201400 */
[----:B------:R-:W-:Y:S01]  /*0fd0*/  I2FP.F32.S32 R7, UR8 ;  /* 0x0000000800077c45 */ /* 0x000fe20008201400 */
[----:B------:R-:W-:Y:S01]  /*0fe0*/  FADD R4, -R5, R4 ;  /* 0x0000000405047221 */ /* 0x000fe20000000100 */
[----:B------:R-:W-:-:S04]  /*0ff0*/  I2FP.F32.S32 R5, UR7 ;  /* 0x0000000700057c45 */ /* 0x000fc80008201400 */
[----:B------:R-:W-:-:S04]  /*1000*/  FSETP.GT.AND P0, PT, R4, R7, PT ;  /* 0x000000070400720b */ /* 0x000fc80003f04000 */
[----:B------:R-:W-:-:S13]  /*1010*/  FSETP.GEU.OR P0, PT, R4, R5, !P0 ;  /* 0x000000050400720b */ /* 0x000fda000470e400 */
[----:B------:R-:W-:Y:S05]  /*1020*/  @P0 BRA `(.L_x_62) ;  /* 0x0000000000300947 */ /* 0x000fea0003800000 */
[----:B------:R-:W1:Y:S01]  /*1030*/  LDCU UR8, c[0x0][0x394] ;  /* 0x00007280ff0877ac */ /* 0x000e620008000800 */
[----:B------:R-:W-:Y:S01]  /*1040*/  LOP3.LUT R0, RZ, R0, RZ, 0x33, !PT ;  /* 0x00000000ff007212 */ /* 0x000fe200078e33ff */
[----:B------:R-:W2:Y:S01]  /*1050*/  LDCU UR9, c[0x0][0x398] ;  /* 0x00007300ff0977ac */ /* 0x000ea20008000800 */
[----:B------:R-:W3:Y:S03]  /*1060*/  LDCU.64 UR6, c[0x0][0x3a0] ;  /* 0x00007400ff0677ac */ /* 0x000ee60008000a00 */
[----:B-1----:R-:W-:Y:S02]  /*1070*/  VIADD R5, R0, UR8 ;  /* 0x0000000800057c36 */ /* 0x002fe40008000000 */
[----:B------:R-:W-:Y:S02]  /*1080*/  IMAD.MOV.U32 R0, RZ, RZ, 0x1 ;  /* 0x00000001ff007424 */ /* 0x000fe400078e00ff */
[----:B--2---:R-:W-:-:S04]  /*1090*/  IMAD R2, R5, UR9, R2 ;  /* 0x0000000905027c24 */ /* 0x004fc8000f8e0202 */
[----:B------:R-:W-:-:S05]  /*10a0*/  IMAD R3, R2, 0x3, R3 ;  /* 0x0000000302037824 */ /* 0x000fca00078e0203 */
[----:B---3--:R-:W-:-:S04]  /*10b0*/  IADD3 R2, P0, PT, R3, UR6, RZ ;  /* 0x0000000603027c10 */ /* 0x008fc8000ff1e0ff */
[----:B------:R-:W-:-:S05]  /*10c0*/  LEA.HI.X.SX32 R3, R3, UR7, 0x1, P0 ;  /* 0x0000000703037c11 */ /* 0x000fca00080f0eff */
[----:B------:R-:W-:Y:S01]  /*10d0*/  STG.E.U8 desc[UR4][R2.64], R0 ;  /* 0x0000000002007986 */ /* 0x000fe2000c101104 */
[----:B------:R-:W-:Y:S05]  /*10e0*/  EXIT ;  /* 0x000000000000794d */ /* 0x000fea0003800000 */
.L_x_62:
[----:B------:R-:W1:Y:S01]  /*10f0*/  LDCU UR6, c[0x0][0x394] ;  /* 0x00007280ff0677ac */ /* 0x000e620008000800 */
[----:B------:R-:W-:Y:S01]  /*1100*/  LOP3.LUT R0, RZ, R0, RZ, 0x33, !PT ;  /* 0x00000000ff007212 */ /* 0x000fe200078e33ff */
[----:B------:R-:W2:Y:S01]  /*1110*/  LDCU UR7, c[0x0][0x398] ;  /* 0x00007300ff0777ac */ /* 0x000ea20008000800 */
[----:B------:R-:W3:Y:S02]  /*1120*/  LDCU.64 UR8, c[0x0][0x3a0] ;  /* 0x00007400ff0877ac */ /* 0x000ee40008000a00 */
[----:B-1----:R-:W-:-:S05]  /*1130*/  IADD3 R5, PT, PT, R0, UR6, RZ ;  /* 0x0000000600057c10 */ /* 0x002fca000fffe0ff */
[----:B--2---:R-:W-:-:S04]  /*1140*/  IMAD R2, R5, UR7, R2 ;  /* 0x0000000705027c24 */ /* 0x004fc8000f8e0202 */
[----:B------:R-:W-:-:S05]  /*1150*/  IMAD R2, R2, 0x3, R3 ;  /* 0x0000000302027824 */ /* 0x000fca00078e0203 */
[----:B---3--:R-:W-:-:S04]  /*1160*/  IADD3 R4, P0, PT, R2, UR8, RZ ;  /* 0x0000000802047c10 */ /* 0x008fc8000ff1e0ff */
[----:B------:R-:W-:-:S05]  /*1170*/  LEA.HI.X.SX32 R5, R2, UR9, 0x1, P0 ;  /* 0x0000000902057c11 */ /* 0x000fca00080f0eff */
[----:B------:R-:W-:Y:S01]  /*1180*/  STG.E.U8 desc[UR4][R4.64], RZ ;  /* 0x000000ff04007986 */ /* 0x000fe2000c101104 */
[----:B------:R-:W-:Y:S05]  /*1190*/  EXIT ;  /* 0x000000000000794d */ /* 0x000fea0003800000 */
        .weak           $__internal_2_$__cuda_sm3x_div_rn_noftz_f32_slowpath
        .type           $__internal_2_$__cuda_sm3x_div_rn_noftz_f32_slowpath,@function
        .size           $__internal_2_$__cuda_sm3x_div_rn_noftz_f32_slowpath,(.L_x_77 - $__internal_2_$__cuda_sm3x_div_rn_noftz_f32_slowpath)
$__internal_2_$__cuda_sm3x_div_rn_noftz_f32_slowpath:
[--C-:B------:R-:W-:Y:S01]  /*11a0*/  SHF.R.U32.HI R5, RZ, 0x17, R9.reuse ;  /* 0x00000017ff057819 */ /* 0x100fe20000011609 */
[----:B------:R-:W-:Y:S01]  /*11b0*/  BSSY.RECONVERGENT B1, `(.L_x_63) ;  /* 0x0000064000017945 */ /* 0x000fe20003800200 */
[----:B------:R-:W-:Y:S02]  /*11c0*/  SHF.R.U32.HI R4, RZ, 0x17, R18 ;  /* 0x00000017ff047819 */ /* 0x000fe40000011612 */
[----:B------:R-:W-:Y:S01]  /*11d0*/  LOP3.LUT R12, R5, 0xff, RZ, 0xc0, !PT ;  /* 0x000000ff050c7812 */ /* 0x000fe200078ec0ff */
[----:B------:R-:W-:Y:S01]  /*11e0*/  IMAD.MOV.U32 R5, RZ, RZ, R9 ;  /* 0x000000ffff057224 */ /* 0x000fe200078e0009 */
        /* <DEDUP_REMOVED lines=14> */
[----:B------:R-:W-:Y:S02]  /*12d0*/  FSETP.NEU.FTZ.AND P1, PT, |R18|, +INF , PT ;  /* 0x7f8000001200780b */ /* 0x000fe40003f3d200 */
        /* <DEDUP_REMOVED lines=16> */
.L_x_64:
[----:B------:R-:W-:Y:S01]  /*13e0*/  LEA R4, R12, 0xc0800000, 0x17 ;  /* 0xc08000000c047811 */ /* 0x000fe200078eb8ff */
[----:B------:R-:W-:Y:S04]  /*13f0*/  BSSY.RECONVERGENT B2, `(.L_x_69) ;  /* 0x0000036000027945 */ /* 0x000fe80003800200 */
[----:B------:R-:W-:Y:S01]  /*1400*/  IMAD.IADD R8, R5, 0x1, -R4 ;  /* 0x0000000105087824 */ /* 0x000fe200078e0a04 */
[----:B------:R-:W-:-:S03]  /*1410*/  IADD3 R5, PT, PT, R10, -0x7f, RZ ;  /* 0xffffff810a057810 */ /* 0x000fc60007ffe0ff */
[----:B------:R0:W1:Y:S01]  /*1420*/  MUFU.RCP R9, R8 ;  /* 0x0000000800097308 */ /* 0x0000620000001000 */
[----:B------:R-:W-:Y:S01]  /*1430*/  FADD.FTZ R11, -R8, -RZ ;  /* 0x800000ff080b7221 */ /* 0x000fe20000010100 */
[C---:B------:R-:W-:Y:S01]  /*1440*/  IMAD R4, R5.reuse, -0x800000, R18 ;  /* 0xff80000005047824 */ /* 0x040fe200078e0212 */
[----:B0-----:R-:W-:-:S05]  /*1450*/  IADD3 R8, PT, PT, R5, 0x7f, -R12 ;  /* 0x0000007f05087810 */ /* 0x001fca0007ffe80c */
[----:B------:R-:W-:Y:S02]  /*1460*/  IMAD.IADD R8, R8, 0x1, R7 ;  /* 0x0000000108087824 */ /* 0x000fe400078e0207 */
[----:B-1----:R-:W-:-:S04]  /*1470*/  FFMA R10, R9, R11, 1 ;  /* 0x3f800000090a7423 */ /* 0x002fc8000000000b */
        /* <DEDUP_REMOVED lines=8> */
[----:B------:R-:W-:-:S04]  /*1500*/  IMAD.IADD R11, R5, 0x1, R8 ;  /* 0x00000001050b7824 */ /* 0x000fc800078e0208 */
[----:B------:R-:W-:-:S05]  /*1510*/  VIADD R5, R11, 0xffffffff ;  /* 0xffffffff0b057836 */ /* 0x000fca0000000000 */
        /* <DEDUP_REMOVED lines=9> */
[CCC-:B------:R-:W-:Y:S01]  /*15b0*/  FFMA.RZ R5, R14.reuse, R10.reuse, R9.reuse ;  /* 0x0000000a0e057223 */ /* 0x1c0fe2000000c009 */
[CCC-:B------:R-:W-:Y:S01]  /*15c0*/  FFMA.RM R8, R14.reuse, R10.reuse, R9.reuse ;  /* 0x0000000a0e087223 */ /* 0x1c0fe20000004009 */
[C---:B------:R-:W-:Y:S02]  /*15d0*/  ISETP.NE.AND P2, PT, R11.reuse, RZ, PT ;  /* 0x000000ff0b00720c */ /* 0x040fe40003f45270 */
[----:B------:R-:W-:Y:S02]  /*15e0*/  ISETP.NE.AND P1, PT, R11, RZ, PT ;  /* 0x000000ff0b00720c */ /* 0x000fe40003f25270 */
[----:B------:R-:W-:Y:S01]  /*15f0*/  LOP3.LUT R7, R5, 0x7fffff, RZ, 0xc0, !PT ;  /* 0x007fffff05077812 */ /* 0x000fe200078ec0ff */
[----:B------:R-:W-:Y:S01]  /*1600*/  FFMA.RP R5, R14, R10, R9 ;  /* 0x0000000a0e057223 */ /* 0x000fe20000008009 */
[C---:B------:R-:W-:Y:S01]  /*1610*/  VIADD R10, R11.reuse, 0x20 ;  /* 0x000000200b0a7836 */ /* 0x040fe20000000000 */
[----:B------:R-:W-:Y:S02]  /*1620*/  IADD3 R9, PT, PT, -R11, RZ, RZ ;  /* 0x000000ff0b097210 */ /* 0x000fe40007ffe1ff */
        /* <DEDUP_REMOVED lines=14> */
.L_x_71:
[----:B------:R-:W-:-:S04]  /*1710*/  LOP3.LUT R4, R4, 0x80000000, RZ, 0xc0, !PT ;  /* 0x8000000004047812 */ /* 0x000fc800078ec0ff */
[----:B------:R-:W-:Y:S01]  /*1720*/  LOP3.LUT R4, R4, 0x7f800000, RZ, 0xfc, !PT ;  /* 0x7f80000004047812 */ /* 0x000fe200078efcff */
[----:B------:R-:W-:Y:S06]  /*1730*/  BRA `(.L_x_72) ;  /* 0x0000000000047947 */ /* 0x000fec0003800000 */
.L_x_70:
[----:B------:R-:W-:-:S07]  /*1740*/  IMAD R4, R8, 0x800000, R4 ;  /* 0x0080000008047824 */ /* 0x000fce00078e0204 */
.L_x_72:
[----:B------:R-:W-:Y:S05]  /*1750*/  BSYNC.RECONVERGENT B2 ;  /* 0x0000000000027941 */ /* 0x000fea0003800200 */
.L_x_69:
[----:B------:R-:W-:Y:S05]  /*1760*/  BRA `(.L_x_73) ;  /* 0x0000000000207947 */ /* 0x000fea0003800000 */
.L_x_68:
[----:B------:R-:W-:-:S04]  /*1770*/  LOP3.LUT R4, R5, 0x80000000, R18, 0x48, !PT ;  /* 0x8000000005047812 */ /* 0x000fc800078e4812 */
[----:B------:R-:W-:Y:S01]  /*1780*/  LOP3.LUT R4, R4, 0x7f800000, RZ, 0xfc, !PT ;  /* 0x7f80000004047812 */ /* 0x000fe200078efcff */
[----:B------:R-:W-:Y:S06]  /*1790*/  BRA `(.L_x_73) ;  /* 0x0000000000147947 */ /* 0x000fec0003800000 */
.L_x_67:
[----:B------:R-:W-:Y:S01]  /*17a0*/  LOP3.LUT R4, R5, 0x80000000, R18, 0x48, !PT ;  /* 0x8000000005047812 */ /* 0x000fe200078e4812 */
[----:B------:R-:W-:Y:S06]  /*17b0*/  BRA `(.L_x_73) ;  /* 0x00000000000c7947 */ /* 0x000fec0003800000 */
.L_x_66:
[----:B------:R-:W0:Y:S01]  /*17c0*/  MUFU.RSQ R4, -QNAN ;  /* 0xffc0000000047908 */ /* 0x000e220000001400 */
[----:B------:R-:W-:Y:S05]  /*17d0*/  BRA `(.L_x_73) ;  /* 0x0000000000047947 */ /* 0x000fea0003800000 */
.L_x_65:
[----:B------:R-:W-:-:S07]  /*17e0*/  FADD.FTZ R4, R18, R4 ;  /* 0x0000000412047221 */ /* 0x000fce0000010000 */
.L_x_73:
[----:B------:R-:W-:Y:S05]  /*17f0*/  BSYNC.RECONVERGENT B1 ;  /* 0x0000000000017941 */ /* 0x000fea0003800200 */
.L_x_63:
[----:B------:R-:W-:-:S04]  /*1800*/  IMAD.MOV.U32 R7, RZ, RZ, 0x0 ;  /* 0x00000000ff077424 */ /* 0x000fc800078e00ff */
[----:B0-----:R-:W-:Y:S05]  /*1810*/  RET.REL.NODEC R6 `(_Z6filterPiS_iiiiPc) ;  /* 0xffffffe406f87950 */ /* 0x001fea0003c3ffff */
.L_x_74:
        /* <DEDUP_REMOVED lines=14> */
.L_x_77:


//--------------------- .nv.global.init           --------------------------
	.section	.nv.global.init,"aw",@progbits
.nv.global.init:
	.type		$str,@object
	.size		$str,(.L_0 - $str)
$str:
        /*0000*/ 	.byte	0x52, 0x4d, 0x53, 0x44, 0x20, 0x3d, 0x20, 0x25, 0x2e, 0x31, 0x66, 0x2c, 0x20, 0x54, 0x48, 0x31
        /*0010*/ 	.byte	0x20, 0x3d, 0x20, 0x25, 0x2e, 0x31, 0x66, 0x0a, 0x00
.L_0:


//--------------------- .nv.shared.reserved.0     --------------------------
	.section	.nv.shared.reserved.0,"aw",@nobits
	.weak		__nv_reservedSMEM_offset_0_alias
	.size		__nv_reservedSMEM_offset_0_alias, 0, 64
	.other		__nv_reservedSMEM_offset_0_alias,@"STO_CUDA_RESERVED_SHARED STV_DEFAULT"
__nv_reservedSMEM_offset_0_alias:
	.zero		0
	.zero		64


//--------------------- .nv.constant0._Z10RMSDselectPiS_PfS_fiiiiS0_i --------------------------
	.section	.nv.constant0._Z10RMSDselectPiS_PfS_fiiiiS0_i,"a",@progbits
	.sectionflags	@""
	.align	4
.nv.constant0._Z10RMSDselectPiS_PfS_fiiiiS0_i:
	.zero		964


//--------------------- .nv.constant0._Z6filterPiS_iiiiPc --------------------------
	.section	.nv.constant0._Z6filterPiS_iiiiPc,"a",@progbits
	.sectionflags	@""
	.align	4
.nv.constant0._Z6filterPiS_iiiiPc:
	.zero		936


//--------------------- SYMBOLS --------------------------

	.type		.nv.reservedSmem.offset0,@object
	.size		.nv.reservedSmem.offset0,0x4
	.type		vprintf,@function
